	.target	sm_90a

	.elftype	@"ET_EXEC"


//--------------------- .note.nv.tkinfo           --------------------------
	.section	.note.nv.tkinfo,"",@"SHT_NOTE"
	.sectionflags	@"SHF_NOTE_NV_TKINFO"
	.tkinfo
        /*0018*/ 	.word	0x00000002
        /*0030*/ 	.string	""
        /*0030*/ 	.string	"ptxas"
        /*0030*/ 	.string	"Cuda compilation tools, release 13.0, V13.0.88"
        /*0030*/ 	.string	"Build cuda_13.0.r13.0/compiler.36424714_0"
        /*0030*/ 	.string	"-arch sm_90a -m 64 "



//--------------------- .note.nv.cuinfo           --------------------------
	.section	.note.nv.cuinfo,"",@"SHT_NOTE"
	.sectionflags	@"SHF_NOTE_NV_CUINFO"
        /*0018*/ 	.short	0x0002
        /*001a*/ 	.short	0x005a
        /*001c*/ 	.short	0x0082
	.zero		2


//--------------------- .nv.info                  --------------------------
	.section	.nv.info,"",@"SHT_CUDA_INFO"
	.align	4


	//----- nvinfo : EIATTR_REGCOUNT
	.align		4
        /*0000*/ 	.byte	0x04, 0x2f
        /*0002*/ 	.short	(.L_12 - .L_11)
	.align		4
.L_11:
        /*0004*/ 	.word	index@(_ZN7cutlass13device_kernelINS_4conv6kernel13ConvUniversalINS1_16ConvProblemShapeILNS1_8OperatorE2ELi2EEENS1_10collective14CollectiveConvINS1_46MainloopSm90TmaGmmaWarpSpecializedImplicitGemmILS5_2ELi5ELi2EN4cute5tupleIJNSA_1CILi1EEESD_SD_EEENS1_36KernelImplicitTmaWarpSpecializedSm90ELi1EEENSB_IJNSC_ILi256EEENSB_IJNSC_ILi64EEEEEESJ_EEENS_6half_tESL_NSA_8TiledMMAINSA_8MMA_AtomIJNSA_4SM904GMMA25MMA_64x64x16_F32F16F16_SSILNSP_5MajorE1ELSR_1ELNSP_7ScaleInE1ELSS_1EEEEEENSA_6LayoutISE_NSB_IJNSC_ILi0EEESW_SW_EEEEENSB_IJNSA_10UnderscoreESZ_SZ_EEEEENS7_6detail26Sm90ImplicitGemmTileTraitsINSA_13SM90_TMA_LOADENSA_14ComposedLayoutINSA_7SwizzleILi3ELi4ELi3EEENSA_18smem_ptr_flag_bitsILi16EEENSV_INSB_IJNSB_IJSI_NSC_ILi4EEEEEENSB_IJNSC_ILi8EEES1C_EEENSB_IJSD_NSC_ILi5EEEEEEEEENSB_IJNSB_IJSD_NSC_ILi4096EEEEEENSB_IJSI_NSC_ILi512EEEEEENSB_IJSW_NSC_ILi16384EEEEEEEEEEEEEvEENS13_INSA_20SM90_TMA_LOAD_IM2COLENS15_IS17_S19_NSV_INSB_IJNSB_IJSI_SD_EEES1D_S1F_EEENSB_IJNSB_IJSD_SW_EEES1K_NSB_IJSW_S1H_EEEEEEEEEEvEEEENS_8epilogue10collective6detail29Sm90TmaWarpSpecializedAdapterINS22_15DefaultEpilogueISL_NSB_IJlNSB_IJSD_llEEESW_EEES27_NS21_6thread17LinearCombinationISL_Li1EffLNS28_9ScaleType4KindE0ELNS_15FloatRoundStyleE2ESL_EENS_4gemm15EpilogueDefaultEEEEEvvEEEEvNT_6ParamsE)
        /*0008*/ 	.word	0x000000a8


	//----- nvinfo : EIATTR_FRAME_SIZE
	.align		4
.L_12:
        /*000c*/ 	.byte	0x04, 0x11
        /*000e*/ 	.short	(.L_14 - .L_13)
	.align		4
.L_13:
        /*0010*/ 	.word	index@(_ZN7cutlass13device_kernelINS_4conv6kernel13ConvUniversalINS1_16ConvProblemShapeILNS1_8OperatorE2ELi2EEENS1_10collective14CollectiveConvINS1_46MainloopSm90TmaGmmaWarpSpecializedImplicitGemmILS5_2ELi5ELi2EN4cute5tupleIJNSA_1CILi1EEESD_SD_EEENS1_36KernelImplicitTmaWarpSpecializedSm90ELi1EEENSB_IJNSC_ILi256EEENSB_IJNSC_ILi64EEEEEESJ_EEENS_6half_tESL_NSA_8TiledMMAINSA_8MMA_AtomIJNSA_4SM904GMMA25MMA_64x64x16_F32F16F16_SSILNSP_5MajorE1ELSR_1ELNSP_7ScaleInE1ELSS_1EEEEEENSA_6LayoutISE_NSB_IJNSC_ILi0EEESW_SW_EEEEENSB_IJNSA_10UnderscoreESZ_SZ_EEEEENS7_6detail26Sm90ImplicitGemmTileTraitsINSA_13SM90_TMA_LOADENSA_14ComposedLayoutINSA_7SwizzleILi3ELi4ELi3EEENSA_18smem_ptr_flag_bitsILi16EEENSV_INSB_IJNSB_IJSI_NSC_ILi4EEEEEENSB_IJNSC_ILi8EEES1C_EEENSB_IJSD_NSC_ILi5EEEEEEEEENSB_IJNSB_IJSD_NSC_ILi4096EEEEEENSB_IJSI_NSC_ILi512EEEEEENSB_IJSW_NSC_ILi16384EEEEEEEEEEEEEvEENS13_INSA_20SM90_TMA_LOAD_IM2COLENS15_IS17_S19_NSV_INSB_IJNSB_IJSI_SD_EEES1D_S1F_EEENSB_IJNSB_IJSD_SW_EEES1K_NSB_IJSW_S1H_EEEEEEEEEEvEEEENS_8epilogue10collective6detail29Sm90TmaWarpSpecializedAdapterINS22_15DefaultEpilogueISL_NSB_IJlNSB_IJSD_llEEESW_EEES27_NS21_6thread17LinearCombinationISL_Li1EffLNS28_9ScaleType4KindE0ELNS_15FloatRoundStyleE2ESL_EENS_4gemm15EpilogueDefaultEEEEEvvEEEEvNT_6ParamsE)
        /*0014*/ 	.word	0x00000000


	//----- nvinfo : EIATTR_MIN_STACK_SIZE
	.align		4
.L_14:
        /*0018*/ 	.byte	0x04, 0x12
        /*001a*/ 	.short	(.L_16 - .L_15)
	.align		4
.L_15:
        /*001c*/ 	.word	index@(_ZN7cutlass13device_kernelINS_4conv6kernel13ConvUniversalINS1_16ConvProblemShapeILNS1_8OperatorE2ELi2EEENS1_10collective14CollectiveConvINS1_46MainloopSm90TmaGmmaWarpSpecializedImplicitGemmILS5_2ELi5ELi2EN4cute5tupleIJNSA_1CILi1EEESD_SD_EEENS1_36KernelImplicitTmaWarpSpecializedSm90ELi1EEENSB_IJNSC_ILi256EEENSB_IJNSC_ILi64EEEEEESJ_EEENS_6half_tESL_NSA_8TiledMMAINSA_8MMA_AtomIJNSA_4SM904GMMA25MMA_64x64x16_F32F16F16_SSILNSP_5MajorE1ELSR_1ELNSP_7ScaleInE1ELSS_1EEEEEENSA_6LayoutISE_NSB_IJNSC_ILi0EEESW_SW_EEEEENSB_IJNSA_10UnderscoreESZ_SZ_EEEEENS7_6detail26Sm90ImplicitGemmTileTraitsINSA_13SM90_TMA_LOADENSA_14ComposedLayoutINSA_7SwizzleILi3ELi4ELi3EEENSA_18smem_ptr_flag_bitsILi16EEENSV_INSB_IJNSB_IJSI_NSC_ILi4EEEEEENSB_IJNSC_ILi8EEES1C_EEENSB_IJSD_NSC_ILi5EEEEEEEEENSB_IJNSB_IJSD_NSC_ILi4096EEEEEENSB_IJSI_NSC_ILi512EEEEEENSB_IJSW_NSC_ILi16384EEEEEEEEEEEEEvEENS13_INSA_20SM90_TMA_LOAD_IM2COLENS15_IS17_S19_NSV_INSB_IJNSB_IJSI_SD_EEES1D_S1F_EEENSB_IJNSB_IJSD_SW_EEES1K_NSB_IJSW_S1H_EEEEEEEEEEvEEEENS_8epilogue10collective6detail29Sm90TmaWarpSpecializedAdapterINS22_15DefaultEpilogueISL_NSB_IJlNSB_IJSD_llEEESW_EEES27_NS21_6thread17LinearCombinationISL_Li1EffLNS28_9ScaleType4KindE0ELNS_15FloatRoundStyleE2ESL_EENS_4gemm15EpilogueDefaultEEEEEvvEEEEvNT_6ParamsE)
        /*0020*/ 	.word	0x00000000
.L_16:


//--------------------- .nv.compat                --------------------------
	.section	.nv.compat,"",@"SHT_CUDA_COMPAT_INFO"
	.align	4
        /*0000*/ 	.byte	0x02, 0x09, 0x01, 0x00, 0x02, 0x02, 0x04, 0x00, 0x02, 0x05, 0x05, 0x00, 0x03, 0x07, 0x01, 0x01
        /*0010*/ 	.byte	0x02, 0x03, 0x01, 0x00, 0x02, 0x06, 0x01, 0x00, 0x04, 0x0b, 0x08, 0x00, 0x00, 0x00, 0x00, 0x00
        /*0020*/ 	.byte	0x00, 0x00, 0x00, 0x00


//--------------------- .nv.info._ZN7cutlass13device_kernelINS_4conv6kernel13ConvUniversalINS1_16ConvProblemShapeILNS1_8OperatorE2ELi2EEENS1_10collective14CollectiveConvINS1_46MainloopSm90TmaGmmaWarpSpecializedImplicitGemmILS5_2ELi5ELi2EN4cute5tupleIJNSA_1CILi1EEESD_SD_EEENS1_36KernelImplicitTmaWarpSpecializedSm90ELi1EEENSB_IJNSC_ILi256EEENSB_IJNSC_ILi64EEEEEESJ_EEENS_6half_tESL_NSA_8TiledMMAINSA_8MMA_AtomIJNSA_4SM904GMMA25MMA_64x64x16_F32F16F16_SSILNSP_5MajorE1ELSR_1ELNSP_7ScaleInE1ELSS_1EEEEEENSA_6LayoutISE_NSB_IJNSC_ILi0EEESW_SW_EEEEENSB_IJNSA_10UnderscoreESZ_SZ_EEEEENS7_6detail26Sm90ImplicitGemmTileTraitsINSA_13SM90_TMA_LOADENSA_14ComposedLayoutINSA_7SwizzleILi3ELi4ELi3EEENSA_18smem_ptr_flag_bitsILi16EEENSV_INSB_IJNSB_IJSI_NSC_ILi4EEEEEENSB_IJNSC_ILi8EEES1C_EEENSB_IJSD_NSC_ILi5EEEEEEEEENSB_IJNSB_IJSD_NSC_ILi4096EEEEEENSB_IJSI_NSC_ILi512EEEEEENSB_IJSW_NSC_ILi16384EEEEEEEEEEEEEvEENS13_INSA_20SM90_TMA_LOAD_IM2COLENS15_IS17_S19_NSV_INSB_IJNSB_IJSI_SD_EEES1D_S1F_EEENSB_IJNSB_IJSD_SW_EEES1K_NSB_IJSW_S1H_EEEEEEEEEEvEEEENS_8epilogue10collective6detail29Sm90TmaWarpSpecializedAdapterINS22_15DefaultEpilogueISL_NSB_IJlNSB_IJSD_llEEESW_EEES27_NS21_6thread17LinearCombinationISL_Li1EffLNS28_9ScaleType4KindE0ELNS_15FloatRoundStyleE2ESL_EENS_4gemm15EpilogueDefaultEEEEEvvEEEEvNT_6ParamsE --------------------------
	.section	.nv.info._ZN7cutlass13device_kernelINS_4conv6kernel13ConvUniversalINS1_16ConvProblemShapeILNS1_8OperatorE2ELi2EEENS1_10collective14CollectiveConvINS1_46MainloopSm90TmaGmmaWarpSpecializedImplicitGemmILS5_2ELi5ELi2EN4cute5tupleIJNSA_1CILi1EEESD_SD_EEENS1_36KernelImplicitTmaWarpSpecializedSm90ELi1EEENSB_IJNSC_ILi256EEENSB_IJNSC_ILi64EEEEEESJ_EEENS_6half_tESL_NSA_8TiledMMAINSA_8MMA_AtomIJNSA_4SM904GMMA25MMA_64x64x16_F32F16F16_SSILNSP_5MajorE1ELSR_1ELNSP_7ScaleInE1ELSS_1EEEEEENSA_6LayoutISE_NSB_IJNSC_ILi0EEESW_SW_EEEEENSB_IJNSA_10UnderscoreESZ_SZ_EEEEENS7_6detail26Sm90ImplicitGemmTileTraitsINSA_13SM90_TMA_LOADENSA_14ComposedLayoutINSA_7SwizzleILi3ELi4ELi3EEENSA_18smem_ptr_flag_bitsILi16EEENSV_INSB_IJNSB_IJSI_NSC_ILi4EEEEEENSB_IJNSC_ILi8EEES1C_EEENSB_IJSD_NSC_ILi5EEEEEEEEENSB_IJNSB_IJSD_NSC_ILi4096EEEEEENSB_IJSI_NSC_ILi512EEEEEENSB_IJSW_NSC_ILi16384EEEEEEEEEEEEEvEENS13_INSA_20SM90_TMA_LOAD_IM2COLENS15_IS17_S19_NSV_INSB_IJNSB_IJSI_SD_EEES1D_S1F_EEENSB_IJNSB_IJSD_SW_EEES1K_NSB_IJSW_S1H_EEEEEEEEEEvEEEENS_8epilogue10collective6detail29Sm90TmaWarpSpecializedAdapterINS22_15DefaultEpilogueISL_NSB_IJlNSB_IJSD_llEEESW_EEES27_NS21_6thread17LinearCombinationISL_Li1EffLNS28_9ScaleType4KindE0ELNS_15FloatRoundStyleE2ESL_EENS_4gemm15EpilogueDefaultEEEEEvvEEEEvNT_6ParamsE,"",@"SHT_CUDA_INFO"
	.sectionflags	@""
	.align	4


	//----- nvinfo : EIATTR_CUDA_API_VERSION
	.align		4
        /*0000*/ 	.byte	0x04, 0x37
        /*0002*/ 	.short	(.L_18 - .L_17)
.L_17:
        /*0004*/ 	.word	0x00000082


	//----- nvinfo : EIATTR_KPARAM_INFO
	.align		4
.L_18:
        /*0008*/ 	.byte	0x04, 0x17
        /*000a*/ 	.short	(.L_20 - .L_19)
.L_19:
        /*000c*/ 	.word	0x00000000
        /*0010*/ 	.short	0x0000
        /*0012*/ 	.short	0x0070
        /*0014*/ 	.byte	0x00, 0xf0, 0x01, 0x0e


	//----- nvinfo : EIATTR_SPARSE_MMA_MASK
	.align		4
.L_20:
        /*0018*/ 	.byte	0x03, 0x50
        /*001a*/ 	.short	0x0000


	//----- nvinfo : EIATTR_MAXREG_COUNT
	.align		4
        /*001c*/ 	.byte	0x03, 0x1b
        /*001e*/ 	.short	0x00ff


	//----- nvinfo : EIATTR_NUM_BARRIERS
	.align		4
        /*0020*/ 	.byte	0x02, 0x4c
        /*0022*/ 	.byte	0x01
	.zero		1


	//----- nvinfo : EIATTR_MERCURY_ISA_VERSION
	.align		4
        /*0024*/ 	.byte	0x03, 0x5f
        /*0026*/ 	.short	0x0101


	//----- nvinfo : EIATTR_COOP_GROUP_MASK_REGIDS
	.align		4
        /*0028*/ 	.byte	0x04, 0x29
        /*002a*/ 	.short	(.L_22 - .L_21)


	//   ....[0]....
.L_21:
        /*002c*/ 	.word	0xffffffff


	//   ....[1]....
        /*0030*/ 	.word	0xffffffff


	//   ....[2]....
        /*0034*/ 	.word	0xffffffff


	//----- nvinfo : EIATTR_COOP_GROUP_INSTR_OFFSETS
	.align		4
.L_22:
        /*0038*/ 	.byte	0x04, 0x28
        /*003a*/ 	.short	(.L_24 - .L_23)


	//   ....[0]....
.L_23:
        /*003c*/ 	.word	0x00000060


	//   ....[1]....
        /*0040*/ 	.word	0x00000070


	//   ....[2]....
        /*0044*/ 	.word	0x00000130


	//----- nvinfo : EIATTR_MBARRIER_INSTR_OFFSETS
	.align		4
.L_24:
        /*0048*/ 	.byte	0x04, 0x39
        /*004a*/ 	.short	(.L_26 - .L_25)


	//   ....[0]....
.L_25:
        /*004c*/ 	.word	0x00000250
        /*0050*/ 	.word	0x000000ff
        /*0054*/ 	.word	0x00032000
        /*0058*/ 	.short	0x0100
        /*005a*/ 	.byte	0x08
	.zero		1


	//   ....[1]....
        /*005c*/ 	.word	0x00000260
        /*0060*/ 	.word	0x000000ff
        /*0064*/ 	.word	0x00032028
        /*0068*/ 	.short	0x0100
        /*006a*/ 	.byte	0x08
	.zero		1


	//   ....[2]....
        /*006c*/ 	.word	0x00000270
        /*0070*/ 	.word	0x000000ff
        /*0074*/ 	.word	0x00032008
        /*0078*/ 	.short	0x0100
        /*007a*/ 	.byte	0x08
	.zero		1


	//   ....[3]....
        /*007c*/ 	.word	0x00000280
        /*0080*/ 	.word	0x000000ff
        /*0084*/ 	.word	0x00032030
        /*0088*/ 	.short	0x0100
        /*008a*/ 	.byte	0x08
	.zero		1


	//   ....[4]....
        /*008c*/ 	.word	0x00000290
        /*0090*/ 	.word	0x000000ff
        /*0094*/ 	.word	0x00032010
        /*0098*/ 	.short	0x0100
        /*009a*/ 	.byte	0x08
	.zero		1


	//   ....[5]....
        /*009c*/ 	.word	0x000002a0
        /*00a0*/ 	.word	0x000000ff
        /*00a4*/ 	.word	0x00032038
        /*00a8*/ 	.short	0x0100
        /*00aa*/ 	.byte	0x08
	.zero		1


	//   ....[6]....
        /*00ac*/ 	.word	0x000002b0
        /*00b0*/ 	.word	0x000000ff
        /*00b4*/ 	.word	0x00032018
        /*00b8*/ 	.short	0x0100
        /*00ba*/ 	.byte	0x08
	.zero		1


	//   ....[7]....
        /*00bc*/ 	.word	0x000002c0
        /*00c0*/ 	.word	0x000000ff
        /*00c4*/ 	.word	0x00032040
        /*00c8*/ 	.short	0x0100
        /*00ca*/ 	.byte	0x08
	.zero		1


	//   ....[8]....
        /*00cc*/ 	.word	0x000002d0
        /*00d0*/ 	.word	0x000000ff
        /*00d4*/ 	.word	0x00032020
        /*00d8*/ 	.short	0x0100
        /*00da*/ 	.byte	0x08
	.zero		1


	//   ....[9]....
        /*00dc*/ 	.word	0x000002e0
        /*00e0*/ 	.word	0x000000ff
        /*00e4*/ 	.word	0x00032048
        /*00e8*/ 	.short	0x0100
        /*00ea*/ 	.byte	0x08
	.zero		1


	//   ....[10]....
        /*00ec*/ 	.word	0x00000f10
        /*00f0*/ 	.word	0x00000008
        /*00f4*/ 	.word	0x00032000
        /*00f8*/ 	.short	0x010a
        /*00fa*/ 	.byte	0x3f
	.zero		1


	//   ....[11]....
        /*00fc*/ 	.word	0x00001570
        /*0100*/ 	.word	0x00000009
        /*0104*/ 	.word	0x00032000
        /*0108*/ 	.short	0x010a
        /*010a*/ 	.byte	0x3f
	.zero		1


	//   ....[12]....
        /*010c*/ 	.word	0x00001a90
        /*0110*/ 	.word	0x000000ff
        /*0114*/ 	.word	0x00000000
        /*0118*/ 	.short	0x0101
        /*011a*/ 	.byte	0x09
	.zero		1


	//   ....[13]....
        /*011c*/ 	.word	0x00001ca0
        /*0120*/ 	.word	0x00000005
        /*0124*/ 	.word	0x00000000
        /*0128*/ 	.short	0x0101
        /*012a*/ 	.byte	0x3f
	.zero		1


	//   ....[14]....
        /*012c*/ 	.word	0x0000c840
        /*0130*/ 	.word	0x00000007
        /*0134*/ 	.word	0x00032028
        /*0138*/ 	.short	0x010a
        /*013a*/ 	.byte	0x3f
	.zero		1


	//   ....[15]....
        /*013c*/ 	.word	0x0000ced0
        /*0140*/ 	.word	0x00000003
        /*0144*/ 	.word	0x00000000
        /*0148*/ 	.short	0x010a
        /*014a*/ 	.byte	0x3f
	.zero		1


	//   ....[16]....
        /*014c*/ 	.word	0x0000cf80
        /*0150*/ 	.word	0x00000000
        /*0154*/ 	.word	0x00000000
        /*0158*/ 	.short	0x010a
        /*015a*/ 	.byte	0x3f
	.zero		1


	//   ....[17]....
        /*015c*/ 	.word	0x0000d030
        /*0160*/ 	.word	0x00000000
        /*0164*/ 	.word	0x00000000
        /*0168*/ 	.short	0x010a
        /*016a*/ 	.byte	0x3f
	.zero		1


	//   ....[18]....
        /*016c*/ 	.word	0x0000d0e0
        /*0170*/ 	.word	0x00000000
        /*0174*/ 	.word	0x00000000
        /*0178*/ 	.short	0x010a
        /*017a*/ 	.byte	0x3f
	.zero		1


	//   ....[19]....
        /*017c*/ 	.word	0x0000d190
        /*0180*/ 	.word	0x00000005
        /*0184*/ 	.word	0x00000000
        /*0188*/ 	.short	0x010a
        /*018a*/ 	.byte	0x3f
	.zero		1


	//----- nvinfo : EIATTR_NUM_MBARRIERS
	.align		4
.L_26:
        /*018c*/ 	.byte	0x03, 0x38
        /*018e*/ 	.short	0x000a


	//----- nvinfo : EIATTR_EXIT_INSTR_OFFSETS
	.align		4
        /*0190*/ 	.byte	0x04, 0x1c
        /*0192*/ 	.short	(.L_28 - .L_27)


	//   ....[0]....
.L_27:
        /*0194*/ 	.word	0x00000a40


	//   ....[1]....
        /*0198*/ 	.word	0x00001ee0


	//   ....[2]....
        /*019c*/ 	.word	0x00001fe0


	//   ....[3]....
        /*01a0*/ 	.word	0x00009390


	//   ....[4]....
        /*01a4*/ 	.word	0x000093d0


	//   ....[5]....
        /*01a8*/ 	.word	0x0000c5e0


	//   ....[6]....
        /*01ac*/ 	.word	0x0000c620


	//   ....[7]....
        /*01b0*/ 	.word	0x0000c640


	//   ....[8]....
        /*01b4*/ 	.word	0x0000cdc0


	//   ....[9]....
        /*01b8*/ 	.word	0x0000d1c0


	//----- nvinfo : EIATTR_MAX_THREADS
	.align		4
.L_28:
        /*01bc*/ 	.byte	0x04, 0x05
        /*01be*/ 	.short	(.L_30 - .L_29)
.L_29:
        /*01c0*/ 	.word	0x00000100
        /*01c4*/ 	.word	0x00000001
        /*01c8*/ 	.word	0x00000001


	//----- nvinfo : EIATTR_CRS_STACK_SIZE
	.align		4
.L_30:
        /*01cc*/ 	.byte	0x04, 0x1e
        /*01ce*/ 	.short	(.L_32 - .L_31)
.L_31:
        /*01d0*/ 	.word	0x00000000


	//----- nvinfo : EIATTR_CBANK_PARAM_SIZE
	.align		4
.L_32:
        /*01d4*/ 	.byte	0x03, 0x19
        /*01d6*/ 	.short	0x03f0


	//----- nvinfo : EIATTR_PARAM_CBANK
	.align		4
        /*01d8*/ 	.byte	0x04, 0x0a
        /*01da*/ 	.short	(.L_34 - .L_33)
	.align		4
.L_33:
        /*01dc*/ 	.word	index@(.nv.constant0._ZN7cutlass13device_kernelINS_4conv6kernel13ConvUniversalINS1_16ConvProblemShapeILNS1_8OperatorE2ELi2EEENS1_10collective14CollectiveConvINS1_46MainloopSm90TmaGmmaWarpSpecializedImplicitGemmILS5_2ELi5ELi2EN4cute5tupleIJNSA_1CILi1EEESD_SD_EEENS1_36KernelImplicitTmaWarpSpecializedSm90ELi1EEENSB_IJNSC_ILi256EEENSB_IJNSC_ILi64EEEEEESJ_EEENS_6half_tESL_NSA_8TiledMMAINSA_8MMA_AtomIJNSA_4SM904GMMA25MMA_64x64x16_F32F16F16_SSILNSP_5MajorE1ELSR_1ELNSP_7ScaleInE1ELSS_1EEEEEENSA_6LayoutISE_NSB_IJNSC_ILi0EEESW_SW_EEEEENSB_IJNSA_10UnderscoreESZ_SZ_EEEEENS7_6detail26Sm90ImplicitGemmTileTraitsINSA_13SM90_TMA_LOADENSA_14ComposedLayoutINSA_7SwizzleILi3ELi4ELi3EEENSA_18smem_ptr_flag_bitsILi16EEENSV_INSB_IJNSB_IJSI_NSC_ILi4EEEEEENSB_IJNSC_ILi8EEES1C_EEENSB_IJSD_NSC_ILi5EEEEEEEEENSB_IJNSB_IJSD_NSC_ILi4096EEEEEENSB_IJSI_NSC_ILi512EEEEEENSB_IJSW_NSC_ILi16384EEEEEEEEEEEEEvEENS13_INSA_20SM90_TMA_LOAD_IM2COLENS15_IS17_S19_NSV_INSB_IJNSB_IJSI_SD_EEES1D_S1F_EEENSB_IJNSB_IJSD_SW_EEES1K_NSB_IJSW_S1H_EEEEEEEEEEvEEEENS_8epilogue10collective6detail29Sm90TmaWarpSpecializedAdapterINS22_15DefaultEpilogueISL_NSB_IJlNSB_IJSD_llEEESW_EEES27_NS21_6thread17LinearCombinationISL_Li1EffLNS28_9ScaleType4KindE0ELNS_15FloatRoundStyleE2ESL_EENS_4gemm15EpilogueDefaultEEEEEvvEEEEvNT_6ParamsE)
        /*01e0*/ 	.short	0x0210
        /*01e2*/ 	.short	0x03f0


	//----- nvinfo : EIATTR_SW_WAR
	.align		4
.L_34:
        /*01e4*/ 	.byte	0x04, 0x36
        /*01e6*/ 	.short	(.L_36 - .L_35)
.L_35:
        /*01e8*/ 	.word	0x00000008
.L_36:


//--------------------- .nv.callgraph             --------------------------
	.section	.nv.callgraph,"",@"SHT_CUDA_CALLGRAPH"
	.align	4
	.sectionentsize	8
	.align		4
        /*0000*/ 	.word	0x00000000
	.align		4
        /*0004*/ 	.word	0xffffffff
	.align		4
        /*0008*/ 	.word	0x00000000
	.align		4
        /*000c*/ 	.word	0xfffffffe
	.align		4
        /*0010*/ 	.word	0x00000000
	.align		4
        /*0014*/ 	.word	0xfffffffd
	.align		4
        /*0018*/ 	.word	0x00000000
	.align		4
        /*001c*/ 	.word	0xfffffffc


//--------------------- .nv.constant4             --------------------------
	.section	.nv.constant4,"a",@progbits
	.align	8
	.align		8
.nv.constant4:
        /*0000*/ 	.dword	_ZN39_INTERNAL_a029af02_4_k_cu_c5010945_27544cuda3std3__45__cpo5beginE
	.align		8
        /*0008*/ 	.dword	_ZN39_INTERNAL_a029af02_4_k_cu_c5010945_27544cuda3std3__45__cpo3endE
	.align		8
        /*0010*/ 	.dword	_ZN39_INTERNAL_a029af02_4_k_cu_c5010945_27544cuda3std3__45__cpo6cbeginE
	.align		8
        /*0018*/ 	.dword	_ZN39_INTERNAL_a029af02_4_k_cu_c5010945_27544cuda3std3__45__cpo4cendE
	.align		8
        /*0020*/ 	.dword	_ZN39_INTERNAL_a029af02_4_k_cu_c5010945_27544cuda3std3__441_GLOBAL__N__a029af02_4_k_cu_c5010945_27546ignoreE
	.align		8
        /*0028*/ 	.dword	_ZN39_INTERNAL_a029af02_4_k_cu_c5010945_27544cuda3std3__419piecewise_constructE
	.align		8
        /*0030*/ 	.dword	_ZN39_INTERNAL_a029af02_4_k_cu_c5010945_27544cuda3std3__48in_placeE
	.align		8
        /*0038*/ 	.dword	_ZN39_INTERNAL_a029af02_4_k_cu_c5010945_27544cuda3std6ranges3__45__cpo4swapE
	.align		8
        /*0040*/ 	.dword	_ZN39_INTERNAL_a029af02_4_k_cu_c5010945_27544cuda3std6ranges3__45__cpo9iter_moveE
	.align		8
        /*0048*/ 	.dword	_ZN39_INTERNAL_a029af02_4_k_cu_c5010945_27544cute7productE
	.align		8
        /*0050*/ 	.dword	_ZN39_INTERNAL_a029af02_4_k_cu_c5010945_27544cute1_E


//--------------------- .text._ZN7cutlass13device_kernelINS_4conv6kernel13ConvUniversalINS1_16ConvProblemShapeILNS1_8OperatorE2ELi2EEENS1_10collective14CollectiveConvINS1_46MainloopSm90TmaGmmaWarpSpecializedImplicitGemmILS5_2ELi5ELi2EN4cute5tupleIJNSA_1CILi1EEESD_SD_EEENS1_36KernelImplicitTmaWarpSpecializedSm90ELi1EEENSB_IJNSC_ILi256EEENSB_IJNSC_ILi64EEEEEESJ_EEENS_6half_tESL_NSA_8TiledMMAINSA_8MMA_AtomIJNSA_4SM904GMMA25MMA_64x64x16_F32F16F16_SSILNSP_5MajorE1ELSR_1ELNSP_7ScaleInE1ELSS_1EEEEEENSA_6LayoutISE_NSB_IJNSC_ILi0EEESW_SW_EEEEENSB_IJNSA_10UnderscoreESZ_SZ_EEEEENS7_6detail26Sm90ImplicitGemmTileTraitsINSA_13SM90_TMA_LOADENSA_14ComposedLayoutINSA_7SwizzleILi3ELi4ELi3EEENSA_18smem_ptr_flag_bitsILi16EEENSV_INSB_IJNSB_IJSI_NSC_ILi4EEEEEENSB_IJNSC_ILi8EEES1C_EEENSB_IJSD_NSC_ILi5EEEEEEEEENSB_IJNSB_IJSD_NSC_ILi4096EEEEEENSB_IJSI_NSC_ILi512EEEEEENSB_IJSW_NSC_ILi16384EEEEEEEEEEEEEvEENS13_INSA_20SM90_TMA_LOAD_IM2COLENS15_IS17_S19_NSV_INSB_IJNSB_IJSI_SD_EEES1D_S1F_EEENSB_IJNSB_IJSD_SW_EEES1K_NSB_IJSW_S1H_EEEEEEEEEEvEEEENS_8epilogue10collective6detail29Sm90TmaWarpSpecializedAdapterINS22_15DefaultEpilogueISL_NSB_IJlNSB_IJSD_llEEESW_EEES27_NS21_6thread17LinearCombinationISL_Li1EffLNS28_9ScaleType4KindE0ELNS_15FloatRoundStyleE2ESL_EENS_4gemm15EpilogueDefaultEEEEEvvEEEEvNT_6ParamsE --------------------------
	.section	.text._ZN7cutlass13device_kernelINS_4conv6kernel13ConvUniversalINS1_16ConvProblemShapeILNS1_8OperatorE2ELi2EEENS1_10collective14CollectiveConvINS1_46MainloopSm90TmaGmmaWarpSpecializedImplicitGemmILS5_2ELi5ELi2EN4cute5tupleIJNSA_1CILi1EEESD_SD_EEENS1_36KernelImplicitTmaWarpSpecializedSm90ELi1EEENSB_IJNSC_ILi256EEENSB_IJNSC_ILi64EEEEEESJ_EEENS_6half_tESL_NSA_8TiledMMAINSA_8MMA_AtomIJNSA_4SM904GMMA25MMA_64x64x16_F32F16F16_SSILNSP_5MajorE1ELSR_1ELNSP_7ScaleInE1ELSS_1EEEEEENSA_6LayoutISE_NSB_IJNSC_ILi0EEESW_SW_EEEEENSB_IJNSA_10UnderscoreESZ_SZ_EEEEENS7_6detail26Sm90ImplicitGemmTileTraitsINSA_13SM90_TMA_LOADENSA_14ComposedLayoutINSA_7SwizzleILi3ELi4ELi3EEENSA_18smem_ptr_flag_bitsILi16EEENSV_INSB_IJNSB_IJSI_NSC_ILi4EEEEEENSB_IJNSC_ILi8EEES1C_EEENSB_IJSD_NSC_ILi5EEEEEEEEENSB_IJNSB_IJSD_NSC_ILi4096EEEEEENSB_IJSI_NSC_ILi512EEEEEENSB_IJSW_NSC_ILi16384EEEEEEEEEEEEEvEENS13_INSA_20SM90_TMA_LOAD_IM2COLENS15_IS17_S19_NSV_INSB_IJNSB_IJSI_SD_EEES1D_S1F_EEENSB_IJNSB_IJSD_SW_EEES1K_NSB_IJSW_S1H_EEEEEEEEEEvEEEENS_8epilogue10collective6detail29Sm90TmaWarpSpecializedAdapterINS22_15DefaultEpilogueISL_NSB_IJlNSB_IJSD_llEEESW_EEES27_NS21_6thread17LinearCombinationISL_Li1EffLNS28_9ScaleType4KindE0ELNS_15FloatRoundStyleE2ESL_EENS_4gemm15EpilogueDefaultEEEEEvvEEEEvNT_6ParamsE,"ax",@progbits
	.align	128
.text._ZN7cutlass13device_kernelINS_4conv6kernel13ConvUniversalINS1_16ConvProblemShapeILNS1_8OperatorE2ELi2EEENS1_10collective14CollectiveConvINS1_46MainloopSm90TmaGmmaWarpSpecializedImplicitGemmILS5_2ELi5ELi2EN4cute5tupleIJNSA_1CILi1EEESD_SD_EEENS1_36KernelImplicitTmaWarpSpecializedSm90ELi1EEENSB_IJNSC_ILi256EEENSB_IJNSC_ILi64EEEEEESJ_EEENS_6half_tESL_NSA_8TiledMMAINSA_8MMA_AtomIJNSA_4SM904GMMA25MMA_64x64x16_F32F16F16_SSILNSP_5MajorE1ELSR_1ELNSP_7ScaleInE1ELSS_1EEEEEENSA_6LayoutISE_NSB_IJNSC_ILi0EEESW_SW_EEEEENSB_IJNSA_10UnderscoreESZ_SZ_EEEEENS7_6detail26Sm90ImplicitGemmTileTraitsINSA_13SM90_TMA_LOADENSA_14ComposedLayoutINSA_7SwizzleILi3ELi4ELi3EEENSA_18smem_ptr_flag_bitsILi16EEENSV_INSB_IJNSB_IJSI_NSC_ILi4EEEEEENSB_IJNSC_ILi8EEES1C_EEENSB_IJSD_NSC_ILi5EEEEEEEEENSB_IJNSB_IJSD_NSC_ILi4096EEEEEENSB_IJSI_NSC_ILi512EEEEEENSB_IJSW_NSC_ILi16384EEEEEEEEEEEEEvEENS13_INSA_20SM90_TMA_LOAD_IM2COLENS15_IS17_S19_NSV_INSB_IJNSB_IJSI_SD_EEES1D_S1F_EEENSB_IJNSB_IJSD_SW_EEES1K_NSB_IJSW_S1H_EEEEEEEEEEvEEEENS_8epilogue10collective6detail29Sm90TmaWarpSpecializedAdapterINS22_15DefaultEpilogueISL_NSB_IJlNSB_IJSD_llEEESW_EEES27_NS21_6thread17LinearCombinationISL_Li1EffLNS28_9ScaleType4KindE0ELNS_15FloatRoundStyleE2ESL_EENS_4gemm15EpilogueDefaultEEEEEvvEEEEvNT_6ParamsE:
        .type           _ZN7cutlass13device_kernelINS_4conv6kernel13ConvUniversalINS1_16ConvProblemShapeILNS1_8OperatorE2ELi2EEENS1_10collective14CollectiveConvINS1_46MainloopSm90TmaGmmaWarpSpecializedImplicitGemmILS5_2ELi5ELi2EN4cute5tupleIJNSA_1CILi1EEESD_SD_EEENS1_36KernelImplicitTmaWarpSpecializedSm90ELi1EEENSB_IJNSC_ILi256EEENSB_IJNSC_ILi64EEEEEESJ_EEENS_6half_tESL_NSA_8TiledMMAINSA_8MMA_AtomIJNSA_4SM904GMMA25MMA_64x64x16_F32F16F16_SSILNSP_5MajorE1ELSR_1ELNSP_7ScaleInE1ELSS_1EEEEEENSA_6LayoutISE_NSB_IJNSC_ILi0EEESW_SW_EEEEENSB_IJNSA_10UnderscoreESZ_SZ_EEEEENS7_6detail26Sm90ImplicitGemmTileTraitsINSA_13SM90_TMA_LOADENSA_14ComposedLayoutINSA_7SwizzleILi3ELi4ELi3EEENSA_18smem_ptr_flag_bitsILi16EEENSV_INSB_IJNSB_IJSI_NSC_ILi4EEEEEENSB_IJNSC_ILi8EEES1C_EEENSB_IJSD_NSC_ILi5EEEEEEEEENSB_IJNSB_IJSD_NSC_ILi4096EEEEEENSB_IJSI_NSC_ILi512EEEEEENSB_IJSW_NSC_ILi16384EEEEEEEEEEEEEvEENS13_INSA_20SM90_TMA_LOAD_IM2COLENS15_IS17_S19_NSV_INSB_IJNSB_IJSI_SD_EEES1D_S1F_EEENSB_IJNSB_IJSD_SW_EEES1K_NSB_IJSW_S1H_EEEEEEEEEEvEEEENS_8epilogue10collective6detail29Sm90TmaWarpSpecializedAdapterINS22_15DefaultEpilogueISL_NSB_IJlNSB_IJSD_llEEESW_EEES27_NS21_6thread17LinearCombinationISL_Li1EffLNS28_9ScaleType4KindE0ELNS_15FloatRoundStyleE2ESL_EENS_4gemm15EpilogueDefaultEEEEEvvEEEEvNT_6ParamsE,@function
        .size           _ZN7cutlass13device_kernelINS_4conv6kernel13ConvUniversalINS1_16ConvProblemShapeILNS1_8OperatorE2ELi2EEENS1_10collective14CollectiveConvINS1_46MainloopSm90TmaGmmaWarpSpecializedImplicitGemmILS5_2ELi5ELi2EN4cute5tupleIJNSA_1CILi1EEESD_SD_EEENS1_36KernelImplicitTmaWarpSpecializedSm90ELi1EEENSB_IJNSC_ILi256EEENSB_IJNSC_ILi64EEEEEESJ_EEENS_6half_tESL_NSA_8TiledMMAINSA_8MMA_AtomIJNSA_4SM904GMMA25MMA_64x64x16_F32F16F16_SSILNSP_5MajorE1ELSR_1ELNSP_7ScaleInE1ELSS_1EEEEEENSA_6LayoutISE_NSB_IJNSC_ILi0EEESW_SW_EEEEENSB_IJNSA_10UnderscoreESZ_SZ_EEEEENS7_6detail26Sm90ImplicitGemmTileTraitsINSA_13SM90_TMA_LOADENSA_14ComposedLayoutINSA_7SwizzleILi3ELi4ELi3EEENSA_18smem_ptr_flag_bitsILi16EEENSV_INSB_IJNSB_IJSI_NSC_ILi4EEEEEENSB_IJNSC_ILi8EEES1C_EEENSB_IJSD_NSC_ILi5EEEEEEEEENSB_IJNSB_IJSD_NSC_ILi4096EEEEEENSB_IJSI_NSC_ILi512EEEEEENSB_IJSW_NSC_ILi16384EEEEEEEEEEEEEvEENS13_INSA_20SM90_TMA_LOAD_IM2COLENS15_IS17_S19_NSV_INSB_IJNSB_IJSI_SD_EEES1D_S1F_EEENSB_IJNSB_IJSD_SW_EEES1K_NSB_IJSW_S1H_EEEEEEEEEEvEEEENS_8epilogue10collective6detail29Sm90TmaWarpSpecializedAdapterINS22_15DefaultEpilogueISL_NSB_IJlNSB_IJSD_llEEESW_EEES27_NS21_6thread17LinearCombinationISL_Li1EffLNS28_9ScaleType4KindE0ELNS_15FloatRoundStyleE2ESL_EENS_4gemm15EpilogueDefaultEEEEEvvEEEEvNT_6ParamsE,(.L_x_254 - _ZN7cutlass13device_kernelINS_4conv6kernel13ConvUniversalINS1_16ConvProblemShapeILNS1_8OperatorE2ELi2EEENS1_10collective14CollectiveConvINS1_46MainloopSm90TmaGmmaWarpSpecializedImplicitGemmILS5_2ELi5ELi2EN4cute5tupleIJNSA_1CILi1EEESD_SD_EEENS1_36KernelImplicitTmaWarpSpecializedSm90ELi1EEENSB_IJNSC_ILi256EEENSB_IJNSC_ILi64EEEEEESJ_EEENS_6half_tESL_NSA_8TiledMMAINSA_8MMA_AtomIJNSA_4SM904GMMA25MMA_64x64x16_F32F16F16_SSILNSP_5MajorE1ELSR_1ELNSP_7ScaleInE1ELSS_1EEEEEENSA_6LayoutISE_NSB_IJNSC_ILi0EEESW_SW_EEEEENSB_IJNSA_10UnderscoreESZ_SZ_EEEEENS7_6detail26Sm90ImplicitGemmTileTraitsINSA_13SM90_TMA_LOADENSA_14ComposedLayoutINSA_7SwizzleILi3ELi4ELi3EEENSA_18smem_ptr_flag_bitsILi16EEENSV_INSB_IJNSB_IJSI_NSC_ILi4EEEEEENSB_IJNSC_ILi8EEES1C_EEENSB_IJSD_NSC_ILi5EEEEEEEEENSB_IJNSB_IJSD_NSC_ILi4096EEEEEENSB_IJSI_NSC_ILi512EEEEEENSB_IJSW_NSC_ILi16384EEEEEEEEEEEEEvEENS13_INSA_20SM90_TMA_LOAD_IM2COLENS15_IS17_S19_NSV_INSB_IJNSB_IJSI_SD_EEES1D_S1F_EEENSB_IJNSB_IJSD_SW_EEES1K_NSB_IJSW_S1H_EEEEEEEEEEvEEEENS_8epilogue10collective6detail29Sm90TmaWarpSpecializedAdapterINS22_15DefaultEpilogueISL_NSB_IJlNSB_IJSD_llEEESW_EEES27_NS21_6thread17LinearCombinationISL_Li1EffLNS28_9ScaleType4KindE0ELNS_15FloatRoundStyleE2ESL_EENS_4gemm15EpilogueDefaultEEEEEvvEEEEvNT_6ParamsE)
        .other          _ZN7cutlass13device_kernelINS_4conv6kernel13ConvUniversalINS1_16ConvProblemShapeILNS1_8OperatorE2ELi2EEENS1_10collective14CollectiveConvINS1_46MainloopSm90TmaGmmaWarpSpecializedImplicitGemmILS5_2ELi5ELi2EN4cute5tupleIJNSA_1CILi1EEESD_SD_EEENS1_36KernelImplicitTmaWarpSpecializedSm90ELi1EEENSB_IJNSC_ILi256EEENSB_IJNSC_ILi64EEEEEESJ_EEENS_6half_tESL_NSA_8TiledMMAINSA_8MMA_AtomIJNSA_4SM904GMMA25MMA_64x64x16_F32F16F16_SSILNSP_5MajorE1ELSR_1ELNSP_7ScaleInE1ELSS_1EEEEEENSA_6LayoutISE_NSB_IJNSC_ILi0EEESW_SW_EEEEENSB_IJNSA_10UnderscoreESZ_SZ_EEEEENS7_6detail26Sm90ImplicitGemmTileTraitsINSA_13SM90_TMA_LOADENSA_14ComposedLayoutINSA_7SwizzleILi3ELi4ELi3EEENSA_18smem_ptr_flag_bitsILi16EEENSV_INSB_IJNSB_IJSI_NSC_ILi4EEEEEENSB_IJNSC_ILi8EEES1C_EEENSB_IJSD_NSC_ILi5EEEEEEEEENSB_IJNSB_IJSD_NSC_ILi4096EEEEEENSB_IJSI_NSC_ILi512EEEEEENSB_IJSW_NSC_ILi16384EEEEEEEEEEEEEvEENS13_INSA_20SM90_TMA_LOAD_IM2COLENS15_IS17_S19_NSV_INSB_IJNSB_IJSI_SD_EEES1D_S1F_EEENSB_IJNSB_IJSD_SW_EEES1K_NSB_IJSW_S1H_EEEEEEEEEEvEEEENS_8epilogue10collective6detail29Sm90TmaWarpSpecializedAdapterINS22_15DefaultEpilogueISL_NSB_IJlNSB_IJSD_llEEESW_EEES27_NS21_6thread17LinearCombinationISL_Li1EffLNS28_9ScaleType4KindE0ELNS_15FloatRoundStyleE2ESL_EENS_4gemm15EpilogueDefaultEEEEEvvEEEEvNT_6ParamsE,@"STO_CUDA_ENTRY STV_DEFAULT"
_ZN7cutlass13device_kernelINS_4conv6kernel13ConvUniversalINS1_16ConvProblemShapeILNS1_8OperatorE2ELi2EEENS1_10collective14CollectiveConvINS1_46MainloopSm90TmaGmmaWarpSpecializedImplicitGemmILS5_2ELi5ELi2EN4cute5tupleIJNSA_1CILi1EEESD_SD_EEENS1_36KernelImplicitTmaWarpSpecializedSm90ELi1EEENSB_IJNSC_ILi256EEENSB_IJNSC_ILi64EEEEEESJ_EEENS_6half_tESL_NSA_8TiledMMAINSA_8MMA_AtomIJNSA_4SM904GMMA25MMA_64x64x16_F32F16F16_SSILNSP_5MajorE1ELSR_1ELNSP_7ScaleInE1ELSS_1EEEEEENSA_6LayoutISE_NSB_IJNSC_ILi0EEESW_SW_EEEEENSB_IJNSA_10UnderscoreESZ_SZ_EEEEENS7_6detail26Sm90ImplicitGemmTileTraitsINSA_13SM90_TMA_LOADENSA_14ComposedLayoutINSA_7SwizzleILi3ELi4ELi3EEENSA_18smem_ptr_flag_bitsILi16EEENSV_INSB_IJNSB_IJSI_NSC_ILi4EEEEEENSB_IJNSC_ILi8EEES1C_EEENSB_IJSD_NSC_ILi5EEEEEEEEENSB_IJNSB_IJSD_NSC_ILi4096EEEEEENSB_IJSI_NSC_ILi512EEEEEENSB_IJSW_NSC_ILi16384EEEEEEEEEEEEEvEENS13_INSA_20SM90_TMA_LOAD_IM2COLENS15_IS17_S19_NSV_INSB_IJNSB_IJSI_SD_EEES1D_S1F_EEENSB_IJNSB_IJSD_SW_EEES1K_NSB_IJSW_S1H_EEEEEEEEEEvEEEENS_8epilogue10collective6detail29Sm90TmaWarpSpecializedAdapterINS22_15DefaultEpilogueISL_NSB_IJlNSB_IJSD_llEEESW_EEES27_NS21_6thread17LinearCombinationISL_Li1EffLNS28_9ScaleType4KindE0ELNS_15FloatRoundStyleE2ESL_EENS_4gemm15EpilogueDefaultEEEEEvvEEEEvNT_6ParamsE:
[----:B------:R-:W-:Y:S01]  /*0000*/  LDC R1, c[0x0][0x28] ;  /* 0x00000a00ff017b82 */ /* 0x000fe20000000800 */
[----:B------:R-:W0:Y:S01]  /*0010*/  S2R R12, SR_TID.X ;  /* 0x00000000000c7919 */ /* 0x000e220000002100 */
[----:B------:R-:W-:Y:S01]  /*0020*/  ELECT P0, URZ, PT ;  /* 0x00000000003f782f */ /* 0x000fe20003800000 */
[----:B------:R-:W-:Y:S01]  /*0030*/  BSSY B0, `(.L_x_0) ;  /* 0x000000f000007945 */ /* 0x000fe20003800000 */
[--C-:B0-----:R-:W-:Y:S02]  /*0040*/  SHF.R.U32.HI R0, RZ, 0x5, R12.reuse ;  /* 0x00000005ff007819 */ /* 0x101fe4000001160c */
[----:B------:R-:W-:-:S03]  /*0050*/  SHF.R.U32.HI R3, RZ, 0x7, R12 ;  /* 0x00000007ff037819 */ /* 0x000fc6000001160c */
[----:B------:R-:W0:Y:S04]  /*0060*/  SHFL.IDX PT, R2, R0, RZ, 0x1f ;  /* 0x00001fff00027589 */ /* 0x000e2800000e0000 */
[----:B------:R1:W2:Y:S01]  /*0070*/  SHFL.IDX PT, R8, R3, RZ, 0x1f ;  /* 0x00001fff03087589 */ /* 0x0002a200000e0000 */
[----:B0-----:R-:W-:-:S13]  /*0080*/  ISETP.NE.OR P0, PT, R2, RZ, !P0 ;  /* 0x000000ff0200720c */ /* 0x001fda0004705670 */
[----:B-12---:R-:W-:Y:S05]  /*0090*/  @P0 BRA `(.L_x_1) ;  /* 0x0000000000200947 */ /* 0x006fea0003800000 */
[----:B------:R-:W-:Y:S02]  /*00a0*/  ULDC.64 UR4, c[0x0][0x198] ;  /* 0x0000660000047ab9 */ /* 0x000fe40000000a00 */
[----:B------:R-:W-:Y:S02]  /*00b0*/  UIADD3 UR6, UP0, UR4, 0xf0, URZ ;  /* 0x000000f004067890 */ /* 0x000fe4000ff1e03f */
[----:B------:R-:W-:Y:S02]  /*00c0*/  UIADD3 UR4, UP1, UR4, 0x1f0, URZ ;  /* 0x000001f004047890 */ /* 0x000fe4000ff3e03f */
[----:B------:R-:W-:Y:S02]  /*00d0*/  UIADD3.X UR7, URZ, UR5, URZ, UP0, !UPT ;  /* 0x000000053f077290 */ /* 0x000fe400087fe43f */
[----:B------:R-:W-:-:S07]  /*00e0*/  UIADD3.X UR5, URZ, UR5, URZ, UP1, !UPT ;  /* 0x000000053f057290 */ /* 0x000fce0008ffe43f */
[----:B------:R0:W-:Y:S02]  /*00f0*/  UTMACCTL.PF [UR6] ;  /* 0x00000000060079b9 */ /* 0x0001e40008040000 */
[----:B------:R0:W-:Y:S02]  /*0100*/  UTMACCTL.PF [UR4] ;  /* 0x00000000040079b9 */ /* 0x0001e40008040000 */
[----:B0-----:R-:W-:Y:S01]  /*0110*/  NOP ;  /* 0x0000000000007918 */ /* 0x001fe20000000000 */
.L_x_1:
[----:B------:R-:W-:Y:S05]  /*0120*/  BSYNC B0 ;  /* 0x0000000000007941 */ /* 0x000fea0003800000 */
.L_x_0:
[----:B------:R-:W0:Y:S01]  /*0130*/  SHFL.IDX PT, R0, R0, RZ, 0x1f ;  /* 0x00001fff00007589 */ /* 0x000e2200000e0000 */
[----:B------:R-:W-:-:S04]  /*0140*/  SHF.R.S32.HI R3, RZ, 0x1f, R2 ;  /* 0x0000001fff037819 */ /* 0x000fc80000011402 */
[----:B------:R-:W-:Y:S02]  /*0150*/  LEA.HI R3, R3, R2, RZ, 0x2 ;  /* 0x0000000203037211 */ /* 0x000fe400078f10ff */
[----:B0-----:R-:W-:-:S13]  /*0160*/  ISETP.NE.AND P0, PT, R0, RZ, PT ;  /* 0x000000ff0000720c */ /* 0x001fda0003f05270 */
[----:B------:R-:W-:Y:S05]  /*0170*/  @P0 BRA `(.L_x_2) ;  /* 0x0000000000600947 */ /* 0x000fea0003800000 */
[----:B------:R-:W0:Y:S01]  /*0180*/  S2UR UR8, SR_CgaCtaId ;  /* 0x00000000000879c3 */ /* 0x000e220000008800 */
[----:B------:R-:W-:Y:S01]  /*0190*/  UMOV UR4, 0x400 ;  /* 0x0000040000047882 */ /* 0x000fe20000000000 */
[----:B------:R-:W-:Y:S01]  /*01a0*/  UMOV UR5, 0x1 ;  /* 0x0000000100057882 */ /* 0x000fe20000000000 */
[----:B------:R-:W-:Y:S01]  /*01b0*/  UMOV UR6, 0x80 ;  /* 0x0000008000067882 */ /* 0x000fe20000000000 */
[----:B------:R-:W-:Y:S01]  /*01c0*/  ELECT P0, URZ, PT ;  /* 0x00000000003f782f */ /* 0x000fe20003800000 */
[----:B------:R-:W-:-:S04]  /*01d0*/  UIADD3 UR6, -UR6, 0x100000, URZ ;  /* 0x0010000006067890 */ /* 0x000fc8000fffe13f */
[----:B------:R-:W-:Y:S02]  /*01e0*/  USHF.L.U32 UR7, UR6, 0xb, URZ ;  /* 0x0000000b06077899 */ /* 0x000fe4000800063f */
[----:B------:R-:W-:Y:S02]  /*01f0*/  USHF.L.U32 UR6, UR6, 0x1, URZ ;  /* 0x0000000106067899 */ /* 0x000fe4000800063f */
[----:B0-----:R-:W-:Y:S02]  /*0200*/  ULEA UR8, UR8, UR4, 0x18 ;  /* 0x0000000408087291 */ /* 0x001fe4000f8ec03f */
[----:B------:R-:W-:-:S04]  /*0210*/  UIADD3 UR4, -UR5, 0x100000, URZ ;  /* 0x0010000005047890 */ /* 0x000fc8000fffe13f */
[----:B------:R-:W-:Y:S02]  /*0220*/  USHF.L.U32 UR5, UR4, 0xb, URZ ;  /* 0x0000000b04057899 */ /* 0x000fe4000800063f */
[----:B------:R-:W-:Y:S01]  /*0230*/  USHF.L.U32 UR4, UR4, 0x1, URZ ;  /* 0x0000000104047899 */ /* 0x000fe2000800063f */
[----:B------:R-:W0:Y:S11]  /*0240*/  FENCE.VIEW.ASYNC.S ;  /* 0x00000000000073c6 */ /* 0x000e360000000000 */
[----:B0-----:R0:W1:Y:S01]  /*0250*/  SYNCS.EXCH.64 URZ, [UR8+0x32000], UR4 ;  /* 0x03200004083f75b2 */ /* 0x0010620008000100 */
[----:B------:R0:W2:Y:S01]  /*0260*/  SYNCS.EXCH.64 URZ, [UR8+0x32028], UR6 ;  /* 0x03202806083f75b2 */ /* 0x0000a20008000100 */
[----:B------:R0:W3:Y:S01]  /*0270*/  SYNCS.EXCH.64 URZ, [UR8+0x32008], UR4 ;  /* 0x03200804083f75b2 */ /* 0x0000e20008000100 */
[----:B------:R0:W4:Y:S01]  /*0280*/  SYNCS.EXCH.64 URZ, [UR8+0x32030], UR6 ;  /* 0x03203006083f75b2 */ /* 0x0001220008000100 */
[----:B------:R0:W0:Y:S01]  /*0290*/  SYNCS.EXCH.64 URZ, [UR8+0x32010], UR4 ;  /* 0x03201004083f75b2 */ /* 0x0000220008000100 */
[----:B------:R0:W0:Y:S01]  /*02a0*/  SYNCS.EXCH.64 URZ, [UR8+0x32038], UR6 ;  /* 0x03203806083f75b2 */ /* 0x0000220008000100 */
[----:B------:R0:W0:Y:S01]  /*02b0*/  SYNCS.EXCH.64 URZ, [UR8+0x32018], UR4 ;  /* 0x03201804083f75b2 */ /* 0x0000220008000100 */
[----:B------:R0:W0:Y:S01]  /*02c0*/  SYNCS.EXCH.64 URZ, [UR8+0x32040], UR6 ;  /* 0x03204006083f75b2 */ /* 0x0000220008000100 */
[----:B------:R0:W0:Y:S01]  /*02d0*/  SYNCS.EXCH.64 URZ, [UR8+0x32020], UR4 ;  /* 0x03202004083f75b2 */ /* 0x0000220008000100 */
[----:B------:R0:W0:Y:S01]  /*02e0*/  SYNCS.EXCH.64 URZ, [UR8+0x32048], UR6 ;  /* 0x03204806083f75b2 */ /* 0x0000220008000100 */
[----:B------:R-:W-:Y:S01]  /*02f0*/  NOP ;  /* 0x0000000000007918 */ /* 0x000fe20000000000 */
.L_x_2:
[----:B0-----:R-:W-:Y:S01]  /*0300*/  ULDC.64 UR4, c[0x0][0x598] ;  /* 0x0001660000047ab9 */ /* 0x001fe20000000a00 */
[----:B------:R-:W-:Y:S01]  /*0310*/  LOP3.LUT R3, R3, 0xfffffffc, RZ, 0xc0, !PT ;  /* 0xfffffffc03037812 */ /* 0x000fe200078ec0ff */
[----:B------:R-:W-:Y:S01]  /*0320*/  NOP ;  /* 0x0000000000007918 */ /* 0x000fe20000000000 */
[----:B------:R-:W-:Y:S01]  /*0330*/  ISETP.NE.U32.AND P0, PT, RZ, UR4, PT ;  /* 0x00000004ff007c0c */ /* 0x000fe2000bf05070 */
[----:B------:R-:W-:Y:S01]  /*0340*/  NOP ;  /* 0x0000000000007918 */ /* 0x000fe20000000000 */
[----:B-1234-:R-:W-:Y:S01]  /*0350*/  BAR.SYNC.DEFER_BLOCKING 0x0 ;  /* 0x0000000000007b1d */ /* 0x01efe20000010000 */
[----:B------:R-:W-:Y:S01]  /*0360*/  IMAD.IADD R7, R2, 0x1, -R3 ;  /* 0x0000000102077824 */ /* 0x000fe200078e0a03 */
[----:B------:R-:W-:Y:S02]  /*0370*/  ISETP.NE.AND.EX P0, PT, RZ, UR5, PT, P0 ;  /* 0x00000005ff007c0c */ /* 0x000fe4000bf05300 */
[C---:B------:R-:W-:Y:S02]  /*0380*/  ISETP.NE.AND P2, PT, R8.reuse, 0x1, PT ;  /* 0x000000010800780c */ /* 0x040fe40003f45270 */
[----:B------:R-:W-:Y:S01]  /*0390*/  LOP3.LUT P1, RZ, R8, R7, RZ, 0xfc, !PT ;  /* 0x0000000708ff7212 */ /* 0x000fe2000782fcff */
[----:B------:R-:W-:-:S03]  /*03a0*/  ULDC.64 UR14, c[0x0][0x208] ;  /* 0x00008200000e7ab9 */ /* 0x000fc60000000a00 */
[----:B------:R-:W-:-:S04]  /*03b0*/  SEL R3, RZ, 0x1, P1 ;  /* 0x00000001ff037807 */ /* 0x000fc80000800000 */
[----:B------:R-:W-:Y:S01]  /*03c0*/  SEL R3, R3, 0x2, P2 ;  /* 0x0000000203037807 */ /* 0x000fe20001000000 */
[----:B------:R-:W-:Y:S06]  /*03d0*/  @!P0 BRA `(.L_x_3) ;  /* 0x00000000001c8947 */ /* 0x000fec0003800000 */
[----:B------:R-:W0:Y:S02]  /*03e0*/  LDC.64 R4, c[0x0][0x598] ;  /* 0x00016600ff047b82 */ /* 0x000e240000000a00 */
[----:B0-----:R-:W2:Y:S02]  /*03f0*/  LDG.E.64 R4, desc[UR14][R4.64] ;  /* 0x0000000e04047981 */ /* 0x001ea4000c1e1b00 */
[----:B--2---:R-:W-:-:S04]  /*0400*/  ISETP.NE.U32.AND P0, PT, R4, RZ, PT ;  /* 0x000000ff0400720c */ /* 0x004fc80003f05070 */
[----:B------:R-:W-:-:S13]  /*0410*/  ISETP.NE.AND.EX P0, PT, R5, RZ, PT, P0 ;  /* 0x000000ff0500720c */ /* 0x000fda0003f05300 */
[----:B------:R-:W-:Y:S05]  /*0420*/  @!P0 BRA `(.L_x_3) ;  /* 0x0000000000088947 */ /* 0x000fea0003800000 */
[----:B------:R2:W5:Y:S01]  /*0430*/  LD.E R0, desc[UR14][R4.64] ;  /* 0x0000000e04007980 */ /* 0x000562000c101900 */
[----:B------:R-:W-:Y:S05]  /*0440*/  BRA `(.L_x_4) ;  /* 0x0000000000207947 */ /* 0x000fea0003800000 */
.L_x_3:
[----:B------:R-:W-:Y:S02]  /*0450*/  ULDC.64 UR4, c[0x0][0x588] ;  /* 0x0001620000047ab9 */ /* 0x000fe40000000a00 */
[----:B------:R-:W-:-:S04]  /*0460*/  ISETP.NE.U32.AND P0, PT, RZ, UR4, PT ;  /* 0x00000004ff007c0c */ /* 0x000fc8000bf05070 */
[----:B------:R-:W-:-:S13]  /*0470*/  ISETP.NE.AND.EX P0, PT, RZ, UR5, PT, P0 ;  /* 0x00000005ff007c0c */ /* 0x000fda000bf05300 */
[----:B------:R-:W-:Y:S05]  /*0480*/  @!P0 BRA `(.L_x_5) ;  /* 0x00000000000c8947 */ /* 0x000fea0003800000 */
[----:B------:R-:W0:Y:S02]  /*0490*/  LDC.64 R4, c[0x0][0x588] ;  /* 0x00016200ff047b82 */ /* 0x000e240000000a00 */
[----:B0-----:R1:W5:Y:S01]  /*04a0*/  LDG.E R0, desc[UR14][R4.64] ;  /* 0x0000000e04007981 */ /* 0x001362000c1e1900 */
[----:B------:R-:W-:Y:S05]  /*04b0*/  BRA `(.L_x_4) ;  /* 0x0000000000047947 */ /* 0x000fea0003800000 */
.L_x_5:
[----:B------:R-:W0:Y:S02]  /*04c0*/  LDC R0, c[0x0][0x580] ;  /* 0x00016000ff007b82 */ /* 0x000e240000000800 */
.L_x_4:
[----:B------:R-:W-:Y:S02]  /*04d0*/  ULDC.64 UR4, c[0x0][0x5a0] ;  /* 0x0001680000047ab9 */ /* 0x000fe40000000a00 */
[----:B------:R-:W-:-:S04]  /*04e0*/  ISETP.NE.U32.AND P0, PT, RZ, UR4, PT ;  /* 0x00000004ff007c0c */ /* 0x000fc8000bf05070 */
[----:B------:R-:W-:-:S13]  /*04f0*/  ISETP.NE.AND.EX P0, PT, RZ, UR5, PT, P0 ;  /* 0x00000005ff007c0c */ /* 0x000fda000bf05300 */
[----:B------:R-:W-:Y:S05]  /*0500*/  @!P0 BRA `(.L_x_6) ;  /* 0x00000000001c8947 */ /* 0x000fea0003800000 */
[----:B-12---:R-:W1:Y:S02]  /*0510*/  LDC.64 R4, c[0x0][0x5a0] ;  /* 0x00016800ff047b82 */ /* 0x006e640000000a00 */
[----:B-1----:R-:W2:Y:S02]  /*0520*/  LDG.E.64 R4, desc[UR14][R4.64] ;  /* 0x0000000e04047981 */ /* 0x002ea4000c1e1b00 */
[----:B--2---:R-:W-:-:S04]  /*0530*/  ISETP.NE.U32.AND P0, PT, R4, RZ, PT ;  /* 0x000000ff0400720c */ /* 0x004fc80003f05070 */
[----:B------:R-:W-:-:S13]  /*0540*/  ISETP.NE.AND.EX P0, PT, R5, RZ, PT, P0 ;  /* 0x000000ff0500720c */ /* 0x000fda0003f05300 */
[----:B------:R-:W-:Y:S05]  /*0550*/  @!P0 BRA `(.L_x_6) ;  /* 0x0000000000088947 */ /* 0x000fea0003800000 */
[----:B------:R1:W5:Y:S01]  /*0560*/  LD.E R2, desc[UR14][R4.64] ;  /* 0x0000000e04027980 */ /* 0x000362000c101900 */
[----:B------:R-:W-:Y:S05]  /*0570*/  BRA `(.L_x_7) ;  /* 0x0000000000207947 */ /* 0x000fea0003800000 */
.L_x_6:
[----:B------:R-:W-:Y:S02]  /*0580*/  ULDC.64 UR4, c[0x0][0x590] ;  /* 0x0001640000047ab9 */ /* 0x000fe40000000a00 */
[----:B------:R-:W-:-:S04]  /*0590*/  ISETP.NE.U32.AND P0, PT, RZ, UR4, PT ;  /* 0x00000004ff007c0c */ /* 0x000fc8000bf05070 */
[----:B------:R-:W-:-:S13]  /*05a0*/  ISETP.NE.AND.EX P0, PT, RZ, UR5, PT, P0 ;  /* 0x00000005ff007c0c */ /* 0x000fda000bf05300 */
[----:B------:R-:W-:Y:S05]  /*05b0*/  @!P0 BRA `(.L_x_8) ;  /* 0x00000000000c8947 */ /* 0x000fea0003800000 */
[----:B-12---:R-:W1:Y:S02]  /*05c0*/  LDC.64 R4, c[0x0][0x590] ;  /* 0x00016400ff047b82 */ /* 0x006e640000000a00 */
[----:B-1----:R4:W5:Y:S01]  /*05d0*/  LDG.E R2, desc[UR14][R4.64] ;  /* 0x0000000e04027981 */ /* 0x002962000c1e1900 */
[----:B------:R-:W-:Y:S05]  /*05e0*/  BRA `(.L_x_7) ;  /* 0x0000000000047947 */ /* 0x000fea0003800000 */
.L_x_8:
[----:B------:R-:W3:Y:S02]  /*05f0*/  LDC R2, c[0x0][0x584] ;  /* 0x00016100ff027b82 */ /* 0x000ee40000000800 */
.L_x_7:
[----:B-12-4-:R-:W1:Y:S01]  /*0600*/  LDC R4, c[0x0][0x4c0] ;  /* 0x00013000ff047b82 */ /* 0x016e620000000800 */
[----:B------:R-:W2:Y:S07]  /*0610*/  S2R R13, SR_CTAID.Y ;  /* 0x00000000000d7919 */ /* 0x000eae0000002600 */
[----:B------:R-:W4:Y:S01]  /*0620*/  LDC R157, c[0x0][0x4c4] ;  /* 0x00013100ff9d7b82 */ /* 0x000f220000000800 */
[----:B-1----:R-:W-:-:S05]  /*0630*/  VIADD R4, R4, 0x3f ;  /* 0x0000003f04047836 */ /* 0x002fca0000000000 */
[----:B------:R-:W-:Y:S02]  /*0640*/  SHF.R.S32.HI R5, RZ, 0x1f, R4 ;  /* 0x0000001fff057819 */ /* 0x000fe40000011404 */
[----:B----4-:R-:W-:Y:S02]  /*0650*/  IABS R16, R157 ;  /* 0x0000009d00107213 */ /* 0x010fe40000000000 */
[----:B------:R-:W-:Y:S02]  /*0660*/  LEA.HI R5, R5, R4, RZ, 0x6 ;  /* 0x0000000405057211 */ /* 0x000fe400078f30ff */
[----:B------:R-:W1:Y:S02]  /*0670*/  I2F.RP R10, R16 ;  /* 0x00000010000a7306 */ /* 0x000e640000209400 */
[----:B------:R-:W-:-:S04]  /*0680*/  SHF.R.S32.HI R6, RZ, 0x6, R5 ;  /* 0x00000006ff067819 */ /* 0x000fc80000011405 */
[-C--:B------:R-:W-:Y:S02]  /*0690*/  IABS R14, R6.reuse ;  /* 0x00000006000e7213 */ /* 0x080fe40000000000 */
[----:B------:R-:W-:Y:S02]  /*06a0*/  IABS R15, R6 ;  /* 0x00000006000f7213 */ /* 0x000fe40000000000 */
[----:B------:R-:W4:Y:S08]  /*06b0*/  I2F.RP R9, R14 ;  /* 0x0000000e00097306 */ /* 0x000f300000209400 */
[----:B-1----:R-:W-:Y:S08]  /*06c0*/  MUFU.RCP R10, R10 ;  /* 0x0000000a000a7308 */ /* 0x002ff00000001000 */
[----:B----4-:R-:W1:Y:S02]  /*06d0*/  MUFU.RCP R9, R9 ;  /* 0x0000000900097308 */ /* 0x010e640000001000 */
[----:B-1----:R-:W-:Y:S01]  /*06e0*/  VIADD R4, R9, 0xffffffe ;  /* 0x0ffffffe09047836 */ /* 0x002fe20000000000 */
[----:B--2---:R-:W-:-:S05]  /*06f0*/  IABS R9, R13 ;  /* 0x0000000d00097213 */ /* 0x004fca0000000000 */
[----:B------:R1:W2:Y:S02]  /*0700*/  F2I.FTZ.U32.TRUNC.NTZ R5, R4 ;  /* 0x0000000400057305 */ /* 0x0002a4000021f000 */
[----:B-1----:R-:W-:Y:S02]  /*0710*/  IMAD.MOV.U32 R4, RZ, RZ, RZ ;  /* 0x000000ffff047224 */ /* 0x002fe400078e00ff */
[----:B--2---:R-:W-:-:S04]  /*0720*/  IMAD.MOV R11, RZ, RZ, -R5 ;  /* 0x000000ffff0b7224 */ /* 0x004fc800078e0a05 */
[----:B------:R-:W-:-:S04]  /*0730*/  IMAD R11, R11, R14, RZ ;  /* 0x0000000e0b0b7224 */ /* 0x000fc800078e02ff */
[----:B------:R-:W-:-:S04]  /*0740*/  IMAD.HI.U32 R5, R5, R11, R4 ;  /* 0x0000000b05057227 */ /* 0x000fc800078e0004 */
[----:B------:R-:W-:Y:S02]  /*0750*/  IMAD.MOV R11, RZ, RZ, -R15 ;  /* 0x000000ffff0b7224 */ /* 0x000fe400078e0a0f */
[----:B------:R-:W-:-:S04]  /*0760*/  IMAD.HI.U32 R4, R5, R9, RZ ;  /* 0x0000000905047227 */ /* 0x000fc800078e00ff */
[----:B------:R-:W-:Y:S01]  /*0770*/  IMAD R5, R4, R11, R9 ;  /* 0x0000000b04057224 */ /* 0x000fe200078e0209 */
[----:B------:R-:W-:Y:S01]  /*0780*/  LOP3.LUT R9, R13, R6, RZ, 0x3c, !PT ;  /* 0x000000060d097212 */ /* 0x000fe200078e3cff */
[----:B------:R-:W-:-:S03]  /*0790*/  VIADD R11, R10, 0xffffffe ;  /* 0x0ffffffe0a0b7836 */ /* 0x000fc60000000000 */
[----:B------:R-:W-:Y:S02]  /*07a0*/  ISETP.GT.U32.AND P1, PT, R14, R5, PT ;  /* 0x000000050e00720c */ /* 0x000fe40003f24070 */
[----:B------:R-:W-:-:S11]  /*07b0*/  ISETP.GE.AND P2, PT, R9, RZ, PT ;  /* 0x000000ff0900720c */ /* 0x000fd60003f46270 */
[----:B------:R-:W-:Y:S02]  /*07c0*/  @!P1 IMAD.IADD R5, R5, 0x1, -R14 ;  /* 0x0000000105059824 */ /* 0x000fe400078e0a0e */
[----:B------:R-:W-:Y:S01]  /*07d0*/  @!P1 VIADD R4, R4, 0x1 ;  /* 0x0000000104049836 */ /* 0x000fe20000000000 */
[----:B------:R-:W-:Y:S02]  /*07e0*/  ISETP.NE.AND P1, PT, R6, RZ, PT ;  /* 0x000000ff0600720c */ /* 0x000fe40003f25270 */
[----:B------:R-:W-:Y:S02]  /*07f0*/  ISETP.GE.U32.AND P0, PT, R5, R14, PT ;  /* 0x0000000e0500720c */ /* 0x000fe40003f06070 */
[----:B------:R1:W2:Y:S02]  /*0800*/  F2I.FTZ.U32.TRUNC.NTZ R5, R11 ;  /* 0x0000000b00057305 */ /* 0x0002a4000021f000 */
[----:B-1----:R-:W1:Y:S09]  /*0810*/  LDC R11, c[0x0][0x290] ;  /* 0x0000a400ff0b7b82 */ /* 0x002e720000000800 */
[----:B------:R-:W-:-:S04]  /*0820*/  @P0 VIADD R4, R4, 0x1 ;  /* 0x0000000104040836 */ /* 0x000fc80000000000 */
[----:B------:R-:W-:Y:S02]  /*0830*/  IMAD.MOV.U32 R18, RZ, RZ, R4 ;  /* 0x000000ffff127224 */ /* 0x000fe400078e0004 */
[----:B--2---:R-:W-:Y:S02]  /*0840*/  IMAD.MOV R9, RZ, RZ, -R5 ;  /* 0x000000ffff097224 */ /* 0x004fe400078e0a05 */
[----:B------:R-:W-:Y:S01]  /*0850*/  @!P2 IMAD.MOV R18, RZ, RZ, -R18 ;  /* 0x000000ffff12a224 */ /* 0x000fe200078e0a12 */
[----:B------:R-:W-:Y:S01]  /*0860*/  @!P1 LOP3.LUT R18, RZ, R6, RZ, 0x33, !PT ;  /* 0x00000006ff129212 */ /* 0x000fe200078e33ff */
[----:B------:R-:W-:Y:S02]  /*0870*/  IMAD R9, R9, R16, RZ ;  /* 0x0000001009097224 */ /* 0x000fe400078e02ff */
[----:B------:R-:W-:Y:S01]  /*0880*/  IMAD.MOV.U32 R4, RZ, RZ, RZ ;  /* 0x000000ffff047224 */ /* 0x000fe200078e00ff */
[----:B------:R-:W-:-:S03]  /*0890*/  IABS R10, R18 ;  /* 0x00000012000a7213 */ /* 0x000fc60000000000 */
[----:B------:R-:W-:-:S04]  /*08a0*/  IMAD.HI.U32 R4, R5, R9, R4 ;  /* 0x0000000905047227 */ /* 0x000fc800078e0004 */
[----:B------:R-:W-:-:S04]  /*08b0*/  IMAD.MOV.U32 R5, RZ, RZ, R10 ;  /* 0x000000ffff057224 */ /* 0x000fc800078e000a */
[----:B------:R-:W-:-:S04]  /*08c0*/  IMAD.HI.U32 R4, R4, R5, RZ ;  /* 0x0000000504047227 */ /* 0x000fc800078e00ff */
[----:B------:R-:W-:-:S04]  /*08d0*/  IMAD.MOV R9, RZ, RZ, -R4 ;  /* 0x000000ffff097224 */ /* 0x000fc800078e0a04 */
[----:B------:R-:W-:Y:S02]  /*08e0*/  IMAD R5, R16, R9, R5 ;  /* 0x0000000910057224 */ /* 0x000fe400078e0205 */
[----:B------:R-:W-:-:S03]  /*08f0*/  IMAD.MOV R9, RZ, RZ, -R18 ;  /* 0x000000ffff097224 */ /* 0x000fc600078e0a12 */
[----:B------:R-:W-:Y:S01]  /*0900*/  ISETP.GT.U32.AND P1, PT, R16, R5, PT ;  /* 0x000000051000720c */ /* 0x000fe20003f24070 */
[----:B------:R-:W-:-:S12]  /*0910*/  IMAD R6, R6, R9, R13 ;  /* 0x0000000906067224 */ /* 0x000fd800078e020d */
[----:B------:R-:W-:Y:S02]  /*0920*/  @!P1 IMAD.IADD R5, R5, 0x1, -R16 ;  /* 0x0000000105059824 */ /* 0x000fe400078e0a10 */
[----:B------:R-:W-:Y:S01]  /*0930*/  @!P1 VIADD R4, R4, 0x1 ;  /* 0x0000000104049836 */ /* 0x000fe20000000000 */
[----:B------:R-:W-:Y:S02]  /*0940*/  ISETP.NE.AND P1, PT, R157, RZ, PT ;  /* 0x000000ff9d00720c */ /* 0x000fe40003f25270 */
[----:B------:R-:W-:Y:S02]  /*0950*/  ISETP.GE.U32.AND P0, PT, R5, R16, PT ;  /* 0x000000100500720c */ /* 0x000fe40003f06070 */
[----:B------:R-:W-:-:S04]  /*0960*/  LOP3.LUT R5, R18, R157, RZ, 0x3c, !PT ;  /* 0x0000009d12057212 */ /* 0x000fc800078e3cff */
[----:B------:R-:W-:Y:S01]  /*0970*/  ISETP.GE.AND P2, PT, R5, RZ, PT ;  /* 0x000000ff0500720c */ /* 0x000fe20003f46270 */
[----:B-1----:R-:W-:-:S05]  /*0980*/  VIADD R5, R11, 0x3f ;  /* 0x0000003f0b057836 */ /* 0x002fca0000000000 */
[----:B------:R-:W-:Y:S01]  /*0990*/  SHF.R.S32.HI R10, RZ, 0x1f, R5 ;  /* 0x0000001fff0a7819 */ /* 0x000fe20000011405 */
[----:B------:R-:W-:Y:S01]  /*09a0*/  @P0 VIADD R4, R4, 0x1 ;  /* 0x0000000104040836 */ /* 0x000fe20000000000 */
[----:B------:R-:W-:Y:S02]  /*09b0*/  ISETP.NE.AND P0, PT, R8, RZ, PT ;  /* 0x000000ff0800720c */ /* 0x000fe40003f05270 */
[----:B------:R-:W-:-:S03]  /*09c0*/  LEA.HI R5, R10, R5, RZ, 0x6 ;  /* 0x000000050a057211 */ /* 0x000fc600078f30ff */
[----:B------:R-:W-:Y:S01]  /*09d0*/  @!P2 IMAD.MOV R4, RZ, RZ, -R4 ;  /* 0x000000ffff04a224 */ /* 0x000fe200078e0a04 */
[----:B------:R-:W-:Y:S02]  /*09e0*/  @!P1 LOP3.LUT R4, RZ, R157, RZ, 0x33, !PT ;  /* 0x0000009dff049212 */ /* 0x000fe400078e33ff */
[----:B------:R-:W-:-:S03]  /*09f0*/  SHF.R.S32.HI R5, RZ, 0x6, R5 ;  /* 0x00000006ff057819 */ /* 0x000fc60000011405 */
[----:B------:R-:W-:-:S04]  /*0a00*/  IMAD.MOV R14, RZ, RZ, -R4 ;  /* 0x000000ffff0e7224 */ /* 0x000fc800078e0a04 */
[----:B------:R-:W-:Y:S01]  /*0a10*/  IMAD R157, R157, R14, R18 ;  /* 0x0000000e9d9d7224 */ /* 0x000fe200078e0212 */
[----:B------:R-:W-:Y:S06]  /*0a20*/  @!P0 BRA `(.L_x_9) ;  /* 0x000000bc00008947 */ /* 0x000fec0003800000 */
[----:B------:R-:W-:-:S13]  /*0a30*/  ISETP.NE.AND P0, PT, R8, 0x1, PT ;  /* 0x000000010800780c */ /* 0x000fda0003f05270 */
[----:B------:R-:W-:Y:S05]  /*0a40*/  @P0 EXIT ;  /* 0x000000000000094d */ /* 0x000fea0003800000 */
[----:B------:R-:W-:Y:S01]  /*0a50*/  ISETP.GE.AND P0, PT, R11, 0x1, PT ;  /* 0x000000010b00780c */ /* 0x000fe20003f06270 */
[----:B------:R-:W-:Y:S01]  /*0a60*/  UMOV UR4, URZ ;  /* 0x0000003f00047c82 */ /* 0x000fe20008000000 */
[----:B------:R-:W-:Y:S02]  /*0a70*/  CS2R R54, SRZ ;  /* 0x0000000000367805 */ /* 0x000fe4000001ff00 */
[----:B------:R-:W-:Y:S02]  /*0a80*/  CS2R R120, SRZ ;  /* 0x0000000000787805 */ /* 0x000fe4000001ff00 */
[----:B------:R-:W-:Y:S02]  /*0a90*/  CS2R R122, SRZ ;  /* 0x00000000007a7805 */ /* 0x000fe4000001ff00 */
[----:B------:R-:W-:Y:S02]  /*0aa0*/  CS2R R124, SRZ ;  /* 0x00000000007c7805 */ /* 0x000fe4000001ff00 */
[----:B------:R-:W-:-:S02]  /*0ab0*/  CS2R R126, SRZ ;  /* 0x00000000007e7805 */ /* 0x000fc4000001ff00 */
[----:B------:R-:W-:Y:S02]  /*0ac0*/  CS2R R128, SRZ ;  /* 0x0000000000807805 */ /* 0x000fe4000001ff00 */
        /* <DEDUP_REMOVED lines=57> */
[----:B------:R-:W-:Y:S01]  /*0e60*/  CS2R R52, SRZ ;  /* 0x0000000000347805 */ /* 0x000fe2000001ff00 */
[----:B------:R-:W-:Y:S06]  /*0e70*/  @!P0 BRA `(.L_x_10) ;  /* 0x0000000400608947 */ /* 0x000fec0003800000 */
[----:B------:R-:W-:-:S04]  /*0e80*/  LOP3.LUT R7, R3, 0x1, RZ, 0xfc, !PT ;  /* 0x0000000103077812 */ /* 0x000fc800078efcff */
[----:B------:R-:W-:-:S13]  /*0e90*/  ISETP.NE.AND P0, PT, R7, 0x3, PT ;  /* 0x000000030700780c */ /* 0x000fda0003f05270 */
[----:B------:R-:W-:Y:S05]  /*0ea0*/  @!P0 BRA `(.L_x_11) ;  /* 0x0000000000048947 */ /* 0x000fea0003800000 */
[----:B------:R-:W-:Y:S01]  /*0eb0*/  BPT.TRAP 0x1 ;  /* 0x000000040000795c */ /* 0x000fe20000300000 */
.L_x_11:
[----:B------:R-:W1:Y:S01]  /*0ec0*/  S2UR UR5, SR_CgaCtaId ;  /* 0x00000000000579c3 */ /* 0x000e620000008800 */
[----:B------:R-:W-:Y:S01]  /*0ed0*/  SHF.L.U32 R7, RZ, 0x1f, RZ ;  /* 0x0000001fff077819 */ /* 0x000fe200000006ff */
[----:B------:R-:W-:Y:S02]  /*0ee0*/  UMOV UR4, 0x400 ;  /* 0x0000040000047882 */ /* 0x000fe40000000000 */
[----:B-1----:R-:W-:-:S12]  /*0ef0*/  ULEA UR4, UR5, UR4, 0x18 ;  /* 0x0000000405047291 */ /* 0x002fd8000f8ec03f */
.L_x_12:
[----:B-1----:R-:W-:-:S04]  /*0f00*/  IMAD.U32 R8, RZ, RZ, UR4 ;  /* 0x00000004ff087e24 */ /* 0x002fc8000f8e00ff */
[----:B------:R1:W2:Y:S03]  /*0f10*/  SYNCS.PHASECHK.TRANS64.TRYWAIT P0, [R8+URZ+0x32000], R7 ;  /* 0x03200007080075a7 */ /* 0x0002a6000800017f */
[----:B--2---:R-:W-:Y:S05]  /*0f20*/  @!P0 NANOSLEEP.SYNCS 0x989680 ;  /* 0x009896800000895d */ /* 0x004fea0003900000 */
[----:B------:R-:W2:Y:S02]  /*0f30*/  @!P0 SYNCS.PHASECHK.TRANS64 P0, [R8+URZ+0x32000], R7 ;  /* 0x03200007080085a7 */ /* 0x000ea4000800007f */
[----:B--2---:R-:W-:Y:S05]  /*0f40*/  @!P0 BRA `(.L_x_12) ;  /* 0xfffffffc00ec8947 */ /* 0x004fea000383ffff */
[----:B------:R-:W-:Y:S01]  /*0f50*/  UIADD3 UR5, UR4, 0x28000, URZ ;  /* 0x0002800004057890 */ /* 0x000fe2000fffe03f */
[----:B------:R-:W-:Y:S01]  /*0f60*/  WARPGROUP.ARRIVE ;  /* 0x00000000000079c5 */ /* 0x000fe20000000000 */
[----:B------:R-:W-:Y:S02]  /*0f70*/  USHF.R.U32.HI UR4, URZ, 0x4, UR4 ;  /* 0x000000043f047899 */ /* 0x000fe40008011604 */
[----:B------:R-:W-:Y:S02]  /*0f80*/  USHF.R.U32.HI UR5, URZ, 0x4, UR5 ;  /* 0x000000043f057899 */ /* 0x000fe40008011605 */
[----:B------:R-:W-:Y:S02]  /*0f90*/  ULOP3.LUT UR4, UR4, 0x3fff, URZ, 0xc0, !UPT ;  /* 0x00003fff04047892 */ /* 0x000fe4000f8ec03f */
[----:B------:R-:W-:Y:S02]  /*0fa0*/  ULOP3.LUT UR6, UR5, 0x3fff, URZ, 0xc0, !UPT ;  /* 0x00003fff05067892 */ /* 0x000fe4000f8ec03f */
[----:B------:R-:W-:-:S02]  /*0fb0*/  UIADD3 UR5, UR4, 0x200, URZ ;  /* 0x0000020004057890 */ /* 0x000fc4000fffe03f */
[----:B------:R-:W-:Y:S02]  /*0fc0*/  UIADD3 UR7, UR4, 0x400, URZ ;  /* 0x0000040004077890 */ /* 0x000fe4000fffe03f */
[----:B------:R-:W-:Y:S01]  /*0fd0*/  UMOV UR8, UR4 ;  /* 0x0000000400087c82 */ /* 0x000fe20008000000 */
[----:B------:R-:W-:Y:S01]  /*0fe0*/  UMOV UR9, 0x40000040 ;  /* 0x4000004000097882 */ /* 0x000fe20000000000 */
[----:B------:R-:W-:Y:S01]  /*0ff0*/  UMOV UR10, UR6 ;  /* 0x00000006000a7c82 */ /* 0x000fe20008000000 */
[----:B------:R-:W-:Y:S01]  /*1000*/  UMOV UR11, 0x40000040 ;  /* 0x40000040000b7882 */ /* 0x000fe20000000000 */
[----:B------:R-:W-:Y:S01]  /*1010*/  UIADD3 UR12, UR4, 0x600, URZ ;  /* 0x00000600040c7890 */ /* 0x000fe2000fffe03f */
[----:B------:R-:W-:Y:S01]  /*1020*/  HGMMA.64x64x16.F32 R120, gdesc[UR8].tnspA.tnspB, RZ, !UPT ;  /* 0x60e00000087879f0 */ /* 0x000fe2000c7008ff */
        /* <DEDUP_REMOVED lines=12> */
[----:B------:R-:W-:-:S02]  /*10f0*/  UIADD3 UR8, UR4, 0x80, URZ ;  /* 0x0000008004087890 */ /* 0x000fc4000fffe03f */
[----:B------:R-:W-:Y:S01]  /*1100*/  UIADD3 UR10, UR6, 0x80, URZ ;  /* 0x00000080060a7890 */ /* 0x000fe2000fffe03f */
[----:B------:R-:W-:Y:S01]  /*1110*/  UMOV UR9, 0x40000040 ;  /* 0x4000004000097882 */ /* 0x000fe20000000000 */
[----:B------:R-:W-:-:S07]  /*1120*/  UMOV UR11, 0x40000040 ;  /* 0x40000040000b7882 */ /* 0x000fce0000000000 */
[----:B------:R-:W-:Y:S01]  /*1130*/  HGMMA.64x64x16.F32 R120, gdesc[UR8].tnspA.tnspB, R120 ;  /* 0x60e00000087879f0 */ /* 0x000fe20008700878 */
[----:B------:R-:W-:Y:S01]  /*1140*/  UMOV UR8, UR5 ;  /* 0x0000000500087c82 */ /* 0x000fe20008000000 */
[----:B------:R-:W-:Y:S01]  /*1150*/  UMOV UR9, 0x40000040 ;  /* 0x4000004000097882 */ /* 0x000fe20000000000 */
[----:B------:R-:W-:Y:S01]  /*1160*/  UIADD3 UR5, UR4, 0x300, URZ ;  /* 0x0000030004057890 */ /* 0x000fe2000fffe03f */
        /* <DEDUP_REMOVED lines=19> */
[----:B------:R-:W-:Y:S02]  /*12a0*/  UMOV UR9, 0x40000040 ;  /* 0x4000004000097882 */ /* 0x000fe40000000000 */
[----:B------:R-:W-:Y:S01]  /*12b0*/  HGMMA.64x64x16.F32 R56, gdesc[UR8].tnspA.tnspB, R56 ;  /* 0x60e00000083879f0 */ /* 0x000fe20008700838 */
[----:B------:R-:W-:Y:S01]  /*12c0*/  UMOV UR8, UR12 ;  /* 0x0000000c00087c82 */ /* 0x000fe20008000000 */
[----:B------:R-:W-:-:S02]  /*12d0*/  UMOV UR9, 0x40000040 ;  /* 0x4000004000097882 */ /* 0x000fc40000000000 */
[----:B------:R-:W-:Y:S01]  /*12e0*/  HGMMA.64x64x16.F32 R24, gdesc[UR8].tnspA.tnspB, R24 ;  /* 0x60e00000081879f0 */ /* 0x000fe20008700818 */
[----:B------:R-:W-:Y:S02]  /*12f0*/  UIADD3 UR8, UR4, 0x180, URZ ;  /* 0x0000018004087890 */ /* 0x000fe4000fffe03f */
[----:B------:R-:W-:Y:S02]  /*1300*/  UIADD3 UR10, UR6, 0x180, URZ ;  /* 0x00000180060a7890 */ /* 0x000fe4000fffe03f */
[----:B------:R-:W-:Y:S01]  /*1310*/  UIADD3 UR6, UR4, 0x580, URZ ;  /* 0x0000058004067890 */ /* 0x000fe2000fffe03f */
[----:B------:R-:W-:Y:S01]  /*1320*/  UMOV UR9, 0x40000040 ;  /* 0x4000004000097882 */ /* 0x000fe20000000000 */
[----:B------:R-:W-:Y:S01]  /*1330*/  UMOV UR11, 0x40000040 ;  /* 0x40000040000b7882 */ /* 0x000fe20000000000 */
[----:B------:R-:W-:-:S04]  /*1340*/  UIADD3 UR4, UR4, 0x780, URZ ;  /* 0x0000078004047890 */ /* 0x000fc8000fffe03f */
[----:B------:R-:W-:Y:S01]  /*1350*/  HGMMA.64x64x16.F32 R120, gdesc[UR8].tnspA.tnspB, R120 ;  /* 0x60e00000087879f0 */ /* 0x000fe20008700878 */
[----:B------:R-:W-:Y:S01]  /*1360*/  UMOV UR8, UR5 ;  /* 0x0000000500087c82 */ /* 0x000fe20008000000 */
[----:B------:R-:W-:Y:S02]  /*1370*/  UMOV UR9, 0x40000040 ;  /* 0x4000004000097882 */ /* 0x000fe40000000000 */
[----:B------:R-:W-:Y:S01]  /*1380*/  HGMMA.64x64x16.F32 R88, gdesc[UR8].tnspA.tnspB, R88 ;  /* 0x60e00000085879f0 */ /* 0x000fe20008700858 */
[----:B------:R-:W-:Y:S01]  /*1390*/  UMOV UR8, UR6 ;  /* 0x0000000600087c82 */ /* 0x000fe20008000000 */
[----:B------:R-:W-:Y:S02]  /*13a0*/  UMOV UR9, 0x40000040 ;  /* 0x4000004000097882 */ /* 0x000fe40000000000 */
[----:B------:R-:W-:Y:S01]  /*13b0*/  HGMMA.64x64x16.F32 R56, gdesc[UR8].tnspA.tnspB, R56 ;  /* 0x60e00000083879f0 */ /* 0x000fe20008700838 */
[----:B------:R-:W-:Y:S01]  /*13c0*/  UMOV UR8, UR4 ;  /* 0x0000000400087c82 */ /* 0x000fe20008000000 */
[----:B------:R-:W-:Y:S01]  /*13d0*/  UMOV UR9, 0x40000040 ;  /* 0x4000004000097882 */ /* 0x000fe20000000000 */
[----:B------:R-:W-:Y:S01]  /*13e0*/  UMOV UR4, 0x1 ;  /* 0x0000000100047882 */ /* 0x000fe20000000000 */
[----:B------:R-:W-:Y:S04]  /*13f0*/  HGMMA.64x64x16.F32 R24, gdesc[UR8].tnspA.tnspB, R24, gsb0 ;  /* 0x60e00000081879f0 */ /* 0x000fe80008000818 */
.L_x_10:
[----:B-1----:R-:W-:-:S05]  /*1400*/  VIMNMX R8, R5, 0x1, PT ;  /* 0x0000000105087848 */ /* 0x002fca0003fe0100 */
[----:B------:R-:W-:-:S05]  /*1410*/  IMAD.IADD R5, R5, 0x1, -R8 ;  /* 0x0000000105057824 */ /* 0x000fca00078e0a08 */
[----:B------:R-:W-:-:S13]  /*1420*/  ISETP.GE.AND P0, PT, R5, 0x1, PT ;  /* 0x000000010500780c */ /* 0x000fda0003f06270 */
[----:B------:R-:W-:Y:S05]  /*1430*/  @!P0 BRA `(.L_x_13) ;  /* 0x0000000400d08947 */ /* 0x000fea0003800000 */
[----:B------:R-:W1:Y:S01]  /*1440*/  S2UR UR5, SR_CgaCtaId ;  /* 0x00000000000579c3 */ /* 0x000e620000008800 */
[----:B------:R-:W-:Y:S01]  /*1450*/  UMOV UR6, 0x400 ;  /* 0x0000040000067882 */ /* 0x000fe20000000000 */
[----:B------:R-:W-:Y:S01]  /*1460*/  LOP3.LUT R11, R3, 0x1, RZ, 0xfc, !PT ;  /* 0x00000001030b7812 */ /* 0x000fe200078efcff */
[----:B------:R-:W-:Y:S01]  /*1470*/  IMAD.MOV.U32 R10, RZ, RZ, RZ ;  /* 0x000000ffff0a7224 */ /* 0x000fe200078e00ff */
[----:B------:R-:W-:Y:S01]  /*1480*/  UISETP.NE.U32.AND UP0, UPT, UR4, URZ, UPT ;  /* 0x0000003f0400728c */ /* 0x000fe2000bf05070 */
[----:B------:R-:W-:Y:S01]  /*1490*/  IMAD.MOV.U32 R7, RZ, RZ, R5 ;  /* 0x000000ffff077224 */ /* 0x000fe200078e0005 */
[----:B-1----:R-:W-:-:S04]  /*14a0*/  ULEA UR6, UR5, UR6, 0x18 ;  /* 0x0000000605067291 */ /* 0x002fc8000f8ec03f */
[----:B------:R-:W-:Y:S02]  /*14b0*/  UIADD3 UR5, UR6, 0x28000, URZ ;  /* 0x0002800006057890 */ /* 0x000fe4000fffe03f */
[----:B------:R-:W-:Y:S02]  /*14c0*/  USHF.R.U32.HI UR7, URZ, 0x4, UR6 ;  /* 0x000000043f077899 */ /* 0x000fe40008011606 */
[----:B------:R-:W-:Y:S02]  /*14d0*/  USHF.R.U32.HI UR5, URZ, 0x4, UR5 ;  /* 0x000000043f057899 */ /* 0x000fe40008011605 */
[----:B------:R-:W-:Y:S02]  /*14e0*/  ULOP3.LUT UR7, UR7, 0x3fff, URZ, 0xc0, !UPT ;  /* 0x00003fff07077892 */ /* 0x000fe4000f8ec03f */
[----:B------:R-:W-:-:S03]  /*14f0*/  ULOP3.LUT UR8, UR5, 0x3fff, URZ, 0xc0, !UPT ;  /* 0x00003fff05087892 */ /* 0x000fc6000f8ec03f */
[----:B------:R-:W-:-:S09]  /*1500*/  UMOV UR5, URZ ;  /* 0x0000003f00057c82 */ /* 0x000fd20008000000 */
.L_x_18:
[----:B------:R-:W-:-:S13]  /*1510*/  ISETP.NE.AND P1, PT, R11, 0x3, PT ;  /* 0x000000030b00780c */ /* 0x000fda0003f25270 */
[----:B-1----:R-:W-:Y:S05]  /*1520*/  @!P1 BRA `(.L_x_14) ;  /* 0x0000000000049947 */ /* 0x002fea0003800000 */
[----:B------:R-:W-:Y:S01]  /*1530*/  BPT.TRAP 0x1 ;  /* 0x000000040000795c */ /* 0x000fe20000300000 */
.L_x_14:
[----:B------:R-:W-:Y:S01]  /*1540*/  SHF.L.U32 R8, R10, 0x1f, RZ ;  /* 0x0000001f0a087819 */ /* 0x000fe200000006ff */
[----:B------:R-:W-:-:S12]  /*1550*/  ULEA UR9, UR4, UR6, 0x3 ;  /* 0x0000000604097291 */ /* 0x000fd8000f8e183f */
.L_x_15:
[----:B-1----:R-:W-:-:S04]  /*1560*/  IMAD.U32 R9, RZ, RZ, UR9 ;  /* 0x00000009ff097e24 */ /* 0x002fc8000f8e00ff */
[----:B------:R1:W2:Y:S03]  /*1570*/  SYNCS.PHASECHK.TRANS64.TRYWAIT P0, [R9+URZ+0x32000], R8 ;  /* 0x03200008090075a7 */ /* 0x0002a6000800017f */
[----:B--2---:R-:W-:Y:S05]  /*1580*/  @!P0 NANOSLEEP.SYNCS 0x989680 ;  /* 0x009896800000895d */ /* 0x004fea0003900000 */
[----:B------:R-:W2:Y:S02]  /*1590*/  @!P0 SYNCS.PHASECHK.TRANS64 P0, [R9+URZ+0x32000], R8 ;  /* 0x03200008090085a7 */ /* 0x000ea4000800007f */
[----:B--2---:R-:W-:Y:S05]  /*15a0*/  @!P0 BRA `(.L_x_15) ;  /* 0xfffffffc00ec8947 */ /* 0x004fea000383ffff */
[----:B------:R-:W-:Y:S01]  /*15b0*/  ULEA UR10, UR4, UR7, 0xb ;  /* 0x00000007040a7291 */ /* 0x000fe2000f8e583f */
[----:B------:R-:W-:Y:S01]  /*15c0*/  WARPGROUP.ARRIVE ;  /* 0x00000000000079c5 */ /* 0x000fe20000000000 */
[----:B------:R-:W-:Y:S02]  /*15d0*/  ULEA UR12, UR4, UR8, 0x9 ;  /* 0x00000008040c7291 */ /* 0x000fe4000f8e483f */
[----:B------:R-:W-:Y:S02]  /*15e0*/  UIADD3 UR9, UR10, 0x200, URZ ;  /* 0x000002000a097890 */ /* 0x000fe4000fffe03f */
[----:B------:R-:W-:Y:S02]  /*15f0*/  UIADD3 UR11, UR10, 0x400, URZ ;  /* 0x000004000a0b7890 */ /* 0x000fe4000fffe03f */
[----:B------:R-:W-:Y:S01]  /*1600*/  UMOV UR16, UR10 ;  /* 0x0000000a00107c82 */ /* 0x000fe20008000000 */
[----:B------:R-:W-:Y:S01]  /*1610*/  UMOV UR17, 0x40000040 ;  /* 0x4000004000117882 */ /* 0x000fe20000000000 */
[----:B------:R-:W-:Y:S01]  /*1620*/  UMOV UR18, UR12 ;  /* 0x0000000c00127c82 */ /* 0x000fe20008000000 */
[----:B------:R-:W-:Y:S01]  /*1630*/  UMOV UR19, 0x40000040 ;  /* 0x4000004000137882 */ /* 0x000fe20000000000 */
[----:B------:R-:W-:Y:S01]  /*1640*/  UIADD3 UR13, UR10, 0x600, URZ ;  /* 0x000006000a0d7890 */ /* 0x000fe2000fffe03f */
[----:B------:R-:W-:Y:S01]  /*1650*/  HGMMA.64x64x16.F32 R120, gdesc[UR16].tnspA.tnspB, R120, UP0 ;  /* 0x60e00000107879f0 */ /* 0x000fe2000bf00878 */
        /* <DEDUP_REMOVED lines=43> */
[----:B------:R-:W-:-:S02]  /*1910*/  UMOV UR17, 0x40000040 ;  /* 0x4000004000117882 */ /* 0x000fc40000000000 */
[----:B------:R-:W-:Y:S01]  /*1920*/  HGMMA.64x64x16.F32 R24, gdesc[UR16].tnspA.tnspB, R24 ;  /* 0x60e00000101879f0 */ /* 0x000fe20008700818 */
[----:B------:R-:W-:Y:S02]  /*1930*/  UIADD3 UR16, UR10, 0x180, URZ ;  /* 0x000001800a107890 */ /* 0x000fe4000fffe03f */
[----:B------:R-:W-:Y:S01]  /*1940*/  UIADD3 UR18, UR12, 0x180, URZ ;  /* 0x000001800c127890 */ /* 0x000fe2000fffe03f */
[----:B------:R-:W-:Y:S01]  /*1950*/  UMOV UR17, 0x40000040 ;  /* 0x4000004000117882 */ /* 0x000fe20000000000 */
[----:B------:R-:W-:Y:S01]  /*1960*/  UMOV UR19, 0x40000040 ;  /* 0x4000004000137882 */ /* 0x000fe20000000000 */
[----:B------:R-:W-:-:S06]  /*1970*/  UIADD3 UR10, UR10, 0x780, URZ ;  /* 0x000007800a0a7890 */ /* 0x000fcc000fffe03f */
        /* <DEDUP_REMOVED lines=8> */
[----:B------:R-:W-:-:S02]  /*1a00*/  UMOV UR17, 0x40000040 ;  /* 0x4000004000117882 */ /* 0x000fc40000000000 */
[----:B------:R-:W-:Y:S03]  /*1a10*/  HGMMA.64x64x16.F32 R24, gdesc[UR16].tnspA.tnspB, R24, gsb0 ;  /* 0x60e00000101879f0 */ /* 0x000fe60008000818 */
[----:B------:R-:W-:Y:S02]  /*1a20*/  WARPGROUP.DEPBAR.LE gsb0, 0x1 ;  /* 0x00008000000079c5 */ /* 0x000fe40000010100 */
[----:B------:R-:W-:Y:S05]  /*1a30*/  @!P1 BRA `(.L_x_16) ;  /* 0x0000000000049947 */ /* 0x000fea0003800000 */
[----:B------:R-:W-:Y:S01]  /*1a40*/  BPT.TRAP 0x1 ;  /* 0x000000040000795c */ /* 0x000fe20000300000 */
.L_x_16:
[----:B------:R-:W-:Y:S01]  /*1a50*/  ULEA UR9, UR5, UR6, 0x3 ;  /* 0x0000000605097291 */ /* 0x000fe2000f8e183f */
[----:B------:R-:W-:-:S03]  /*1a60*/  ISETP.GT.U32.AND P0, PT, R3, 0x1, PT ;  /* 0x000000010300780c */ /* 0x000fc60003f04070 */
[----:B------:R-:W-:-:S04]  /*1a70*/  UIADD3 UR9, UR9, 0x32028, URZ ;  /* 0x0003202809097890 */ /* 0x000fc8000fffe03f */
[----:B------:R-:W-:-:S09]  /*1a80*/  UPRMT UR9, URZ, 0x654, UR9 ;  /* 0x000006543f097896 */ /* 0x000fd20008000009 */
[----:B------:R-:W-:Y:S01]  /*1a90*/  SYNCS.ARRIVE.TRANS64.RED.A1T0 RZ, [UR9], RZ ;  /* 0x000000ffffff79a7 */ /* 0x000fe20008100409 */
[----:B------:R-:W-:Y:S05]  /*1aa0*/  @P0 BRA `(.L_x_17) ;  /* 0x0000000000040947 */ /* 0x000fea0003800000 */
[----:B------:R-:W-:Y:S01]  /*1ab0*/  BPT.TRAP 0x1 ;  /* 0x000000040000795c */ /* 0x000fe20000300000 */
.L_x_17:
[----:B------:R-:W-:Y:S01]  /*1ac0*/  UIADD3 UR4, UR4, 0x1, URZ ;  /* 0x0000000104047890 */ /* 0x000fe2000fffe03f */
[C---:B------:R-:W-:Y:S01]  /*1ad0*/  ISETP.GT.AND P0, PT, R7.reuse, 0x1, PT ;  /* 0x000000010700780c */ /* 0x040fe20003f04270 */
[----:B------:R-:W-:Y:S01]  /*1ae0*/  UIADD3 UR5, UR5, 0x1, URZ ;  /* 0x0000000105057890 */ /* 0x000fe2000fffe03f */
[----:B------:R-:W-:Y:S01]  /*1af0*/  VIADD R7, R7, 0xffffffff ;  /* 0xffffffff07077836 */ /* 0x000fe20000000000 */
[----:B------:R-:W-:Y:S02]  /*1b00*/  UISETP.NE.AND UP0, UPT, UR4, 0x5, UPT ;  /* 0x000000050400788c */ /* 0x000fe4000bf05270 */
[----:B------:R-:W-:Y:S02]  /*1b10*/  UISETP.NE.AND UP1, UPT, UR5, 0x5, UPT ;  /* 0x000000050500788c */ /* 0x000fe4000bf25270 */
[----:B------:R-:W-:Y:S02]  /*1b20*/  USEL UR9, URZ, 0x1, UP0 ;  /* 0x000000013f097887 */ /* 0x000fe40008000000 */
[----:B------:R-:W-:-:S02]  /*1b30*/  USEL UR4, UR4, URZ, UP0 ;  /* 0x0000003f04047287 */ /* 0x000fc40008000000 */
[----:B------:R-:W-:Y:S02]  /*1b40*/  USEL UR5, UR5, URZ, UP1 ;  /* 0x0000003f05057287 */ /* 0x000fe40008800000 */
[----:B------:R-:W-:Y:S01]  /*1b50*/  UPLOP3.LUT UP0, UPT, UPT, UPT, UPT, 0x80, 0x0 ;  /* 0x000000000000789c */ /* 0x000fe20003f0f070 */
[----:B------:R-:W-:Y:S01]  /*1b60*/  LOP3.LUT R10, R10, UR9, RZ, 0x3c, !PT ;  /* 0x000000090a0a7c12 */ /* 0x000fe2000f8e3cff */
[----:B------:R-:W-:Y:S09]  /*1b70*/  @P0 BRA `(.L_x_18) ;  /* 0xfffffff800640947 */ /* 0x000ff2000383ffff */
.L_x_13:
[----:B------:R-:W2:Y:S01]  /*1b80*/  LDC R7, c[0x0][0x290] ;  /* 0x0000a400ff077b82 */ /* 0x000ea20000000800 */
[----:B------:R-:W-:Y:S02]  /*1b90*/  WARPGROUP.DEPBAR.LE gsb0, 0x0 ;  /* 0x00008000000079c5 */ /* 0x000fe40000010000 */
[----:B--2---:R-:W-:-:S13]  /*1ba0*/  ISETP.GE.AND P0, PT, R7, 0x1, PT ;  /* 0x000000010700780c */ /* 0x004fda0003f06270 */
[----:B------:R-:W-:Y:S05]  /*1bb0*/  @!P0 BRA `(.L_x_19) ;  /* 0x0000000000448947 */ /* 0x000fea0003800000 */
[----:B------:R-:W-:-:S04]  /*1bc0*/  LOP3.LUT R7, R3, 0x1, RZ, 0xfc, !PT ;  /* 0x0000000103077812 */ /* 0x000fc800078efcff */
[----:B------:R-:W-:-:S13]  /*1bd0*/  ISETP.NE.AND P0, PT, R7, 0x3, PT ;  /* 0x000000030700780c */ /* 0x000fda0003f05270 */
[----:B------:R-:W-:Y:S05]  /*1be0*/  @!P0 BRA `(.L_x_20) ;  /* 0x0000000000048947 */ /* 0x000fea0003800000 */
[----:B------:R-:W-:Y:S01]  /*1bf0*/  BPT.TRAP 0x1 ;  /* 0x000000040000795c */ /* 0x000fe20000300000 */
.L_x_20:
[----:B------:R-:W2:Y:S01]  /*1c00*/  S2R R10, SR_CgaCtaId ;  /* 0x00000000000a7919 */ /* 0x000ea20000008800 */
[----:B-1----:R-:W-:Y:S01]  /*1c10*/  IMAD.WIDE.U32 R8, R5, -0x33333333, RZ ;  /* 0xcccccccd05087825 */ /* 0x002fe200078e00ff */
[----:B------:R-:W-:Y:S02]  /*1c20*/  MOV R7, 0x400 ;  /* 0x0000040000077802 */ /* 0x000fe40000000f00 */
[----:B------:R-:W-:Y:S02]  /*1c30*/  ISETP.GT.U32.AND P0, PT, R3, 0x1, PT ;  /* 0x000000010300780c */ /* 0x000fe40003f04070 */
[----:B------:R-:W-:-:S05]  /*1c40*/  SHF.R.U32.HI R8, RZ, 0x2, R9 ;  /* 0x00000002ff087819 */ /* 0x000fca0000011609 */
[----:B------:R-:W-:Y:S01]  /*1c50*/  IMAD R5, R8, -0x5, R5 ;  /* 0xfffffffb08057824 */ /* 0x000fe200078e0205 */
[----:B--2---:R-:W-:-:S05]  /*1c60*/  LEA R10, R10, R7, 0x18 ;  /* 0x000000070a0a7211 */ /* 0x004fca00078ec0ff */
[----:B------:R-:W-:-:S04]  /*1c70*/  IMAD R5, R5, 0x8, R10 ;  /* 0x0000000805057824 */ /* 0x000fc800078e020a */
[----:B------:R-:W-:-:S05]  /*1c80*/  VIADD R5, R5, 0x32028 ;  /* 0x0003202805057836 */ /* 0x000fca0000000000 */
[----:B------:R-:W-:-:S04]  /*1c90*/  PRMT R5, RZ, 0x654, R5 ;  /* 0x00000654ff057816 */ /* 0x000fc80000000005 */
[----:B------:R2:W-:Y:S01]  /*1ca0*/  SYNCS.ARRIVE.TRANS64.RED.A1T0 RZ, [R5+URZ], RZ ;  /* 0x000000ff05ff79a7 */ /* 0x0005e2000810043f */
[----:B------:R-:W-:Y:S05]  /*1cb0*/  @P0 BRA `(.L_x_19) ;  /* 0x0000000000040947 */ /* 0x000fea0003800000 */
[----:B------:R-:W-:Y:S01]  /*1cc0*/  BPT.TRAP 0x1 ;  /* 0x000000040000795c */ /* 0x000fe20000300000 */
.L_x_19:
[----:B-1----:R-:W1:Y:S01]  /*1cd0*/  S2R R8, SR_TID.X ;  /* 0x0000000000087919 */ /* 0x002e620000002100 */
[----:B------:R-:W4:Y:S01]  /*1ce0*/  LDC.64 R10, c[0x0][0x280] ;  /* 0x0000a000ff0a7b82 */ /* 0x000f220000000a00 */
[----:B------:R-:W-:Y:S01]  /*1cf0*/  IMAD.SHL.U32 R6, R6, 0x40, RZ ;  /* 0x0000004006067824 */ /* 0x000fe200078e00ff */
[----:B------:R-:W-:Y:S01]  /*1d00*/  ULDC.64 UR4, c[0x0][0x5e0] ;  /* 0x0001780000047ab9 */ /* 0x000fe20000000a00 */
[----:B------:R-:W0:Y:S01]  /*1d10*/  S2R R13, SR_CTAID.X ;  /* 0x00000000000d7919 */ /* 0x000e220000002500 */
[----:B------:R-:W-:-:S04]  /*1d20*/  SHF.R.S32.HI R17, RZ, 0x1f, R4 ;  /* 0x0000001fff117819 */ /* 0x000fc80000011404 */
[----:B------:R-:W3:Y:S01]  /*1d30*/  LDC.64 R14, c[0x0][0x5d0] ;  /* 0x00017400ff0e7b82 */ /* 0x000ee20000000a00 */
[----:B----4-:R-:W-:Y:S02]  /*1d40*/  ISETP.GE.AND P0, PT, R6, R11, PT ;  /* 0x0000000b0600720c */ /* 0x010fe40003f06270 */
[----:B-1----:R-:W-:-:S04]  /*1d50*/  SHF.R.S32.HI R3, RZ, 0x1f, R8 ;  /* 0x0000001fff037819 */ /* 0x002fc80000011408 */
[----:B------:R-:W-:-:S04]  /*1d60*/  LEA.HI R3, R3, R8, RZ, 0x7 ;  /* 0x0000000803037211 */ /* 0x000fc800078f38ff */
[----:B------:R-:W-:-:S05]  /*1d70*/  LOP3.LUT R3, R3, 0xffffff80, RZ, 0xc0, !PT ;  /* 0xffffff8003037812 */ /* 0x000fca00078ec0ff */
[----:B------:R-:W-:-:S05]  /*1d80*/  IMAD.IADD R3, R8, 0x1, -R3 ;  /* 0x0000000108037824 */ /* 0x000fca00078e0a03 */
[----:B------:R-:W-:-:S04]  /*1d90*/  SHF.R.S32.HI R12, RZ, 0x1f, R3 ;  /* 0x0000001fff0c7819 */ /* 0x000fc80000011403 */
[----:B--2---:R-:W-:-:S04]  /*1da0*/  LEA.HI R5, R12, R3, RZ, 0x2 ;  /* 0x000000030c057211 */ /* 0x004fc800078f10ff */
[--C-:B------:R-:W-:Y:S02]  /*1db0*/  SHF.R.S32.HI R8, RZ, 0x2, R5.reuse ;  /* 0x00000002ff087819 */ /* 0x100fe40000011405 */
[----:B------:R-:W-:-:S04]  /*1dc0*/  SHF.R.S32.HI R7, RZ, 0x1f, R5 ;  /* 0x0000001fff077819 */ /* 0x000fc80000011405 */
[----:B------:R-:W-:-:S04]  /*1dd0*/  LEA.HI R7, R7, R8, RZ, 0x3 ;  /* 0x0000000807077211 */ /* 0x000fc800078f18ff */
[----:B------:R-:W-:-:S05]  /*1de0*/  LOP3.LUT R7, R7, 0xfffffff8, RZ, 0xc0, !PT ;  /* 0xfffffff807077812 */ /* 0x000fca00078ec0ff */
[----:B------:R-:W-:Y:S01]  /*1df0*/  IMAD.IADD R8, R8, 0x1, -R7 ;  /* 0x0000000108087824 */ /* 0x000fe200078e0a07 */
[----:B------:R-:W-:Y:S02]  /*1e00*/  LEA.HI R7, R12, R3, RZ, 0x5 ;  /* 0x000000030c077211 */ /* 0x000fe400078f28ff */
[----:B------:R-:W-:Y:S01]  /*1e10*/  LOP3.LUT R12, R5, 0xfffffffc, RZ, 0xc0, !PT ;  /* 0xfffffffc050c7812 */ /* 0x000fe200078ec0ff */
[----:B0-----:R-:W-:Y:S01]  /*1e20*/  IMAD.SHL.U32 R5, R13, 0x100, RZ ;  /* 0x000001000d057824 */ /* 0x001fe200078e00ff */
[----:B------:R-:W-:Y:S02]  /*1e30*/  SHF.R.S32.HI R9, RZ, 0x1f, R8 ;  /* 0x0000001fff097819 */ /* 0x000fe40000011408 */
[----:B------:R-:W-:Y:S01]  /*1e40*/  SHF.R.S32.HI R7, RZ, 0x5, R7 ;  /* 0x00000005ff077819 */ /* 0x000fe20000011407 */
[----:B------:R-:W-:Y:S01]  /*1e50*/  IMAD.IADD R16, R3, 0x1, -R12 ;  /* 0x0000000103107824 */ /* 0x000fe200078e0a0c */
[----:B------:R-:W-:Y:S02]  /*1e60*/  ISETP.GE.OR P0, PT, R5, R10, P0 ;  /* 0x0000000a0500720c */ /* 0x000fe40000706670 */
[----:B------:R-:W-:Y:S01]  /*1e70*/  SHF.R.S32.HI R3, RZ, 0x1f, R6 ;  /* 0x0000001fff037819 */ /* 0x000fe20000011406 */
[----:B------:R-:W-:-:S04]  /*1e80*/  IMAD.WIDE R164, R7, 0x10, R8 ;  /* 0x0000001007a47825 */ /* 0x000fc800078e0208 */
[----:B------:R-:W-:Y:S02]  /*1e90*/  IMAD.SHL.U32 R12, R16, 0x2, RZ ;  /* 0x00000002100c7824 */ /* 0x000fe400078e00ff */
[----:B------:R-:W-:-:S03]  /*1ea0*/  IMAD.WIDE R164, R13, 0x100, R164 ;  /* 0x000001000da47825 */ /* 0x000fc600078e02a4 */
[--C-:B------:R-:W-:Y:S01]  /*1eb0*/  SHF.R.S32.HI R13, RZ, 0x1f, R12.reuse ;  /* 0x0000001fff0d7819 */ /* 0x100fe2000001140c */
[-C--:B---3--:R-:W-:Y:S02]  /*1ec0*/  IMAD R20, R165, R14.reuse, RZ ;  /* 0x0000000ea5147224 */ /* 0x088fe400078e02ff */
[----:B------:R-:W-:Y:S01]  /*1ed0*/  IMAD.WIDE.U32 R18, R164, R14, R12 ;  /* 0x0000000ea4127225 */ /* 0x000fe200078e000c */
[----:B------:R-:W-:Y:S06]  /*1ee0*/  @P0 EXIT ;  /* 0x000000000000094d */ /* 0x000fec0003800000 */
[----:B------:R-:W-:Y:S01]  /*1ef0*/  ULDC.64 UR6, c[0x0][0x288] ;  /* 0x0000a20000067ab9 */ /* 0x000fe20000000a00 */
[----:B------:R-:W-:Y:S01]  /*1f00*/  IMAD R20, R164, R15, R20 ;  /* 0x0000000fa4147224 */ /* 0x000fe200078e0214 */
[----:B------:R-:W-:Y:S01]  /*1f10*/  ISETP.GE.AND P0, PT, R157, UR6, PT ;  /* 0x000000069d007c0c */ /* 0x000fe2000bf06270 */
[----:B------:R-:W-:Y:S01]  /*1f20*/  IMAD R9, R17, UR4, RZ ;  /* 0x0000000411097c24 */ /* 0x000fe2000f8e02ff */
[----:B------:R-:W-:Y:S01]  /*1f30*/  IADD3 R18, P1, R6, R18, RZ ;  /* 0x0000001206127210 */ /* 0x000fe20007f3e0ff */
[----:B------:R-:W-:Y:S01]  /*1f40*/  IMAD R5, R7, -0x10, -R5 ;  /* 0xfffffff007057824 */ /* 0x000fe200078e0a05 */
[C---:B------:R-:W-:Y:S01]  /*1f50*/  ISETP.GE.OR P0, PT, R4.reuse, UR7, P0 ;  /* 0x0000000704007c0c */ /* 0x040fe20008706670 */
[----:B------:R-:W-:Y:S01]  /*1f60*/  IMAD R9, R4, UR5, R9 ;  /* 0x0000000504097c24 */ /* 0x000fe2000f8e0209 */
[----:B------:R-:W-:Y:S01]  /*1f70*/  IADD3.X R19, R3, R19, R20, P1, !PT ;  /* 0x0000001303137210 */ /* 0x000fe20000ffe414 */
[----:B------:R-:W-:Y:S01]  /*1f80*/  IMAD R7, R16, -0x2, R11 ;  /* 0xfffffffe10077824 */ /* 0x000fe200078e020b */
[----:B------:R-:W-:-:S02]  /*1f90*/  IADD3 R5, R5, R10, -R8 ;  /* 0x0000000a05057210 */ /* 0x000fc40007ffe808 */
[----:B------:R-:W-:Y:S01]  /*1fa0*/  SHF.R.S32.HI R8, RZ, 0x1f, R157 ;  /* 0x0000001fff087819 */ /* 0x000fe2000001149d */
[----:B------:R-:W-:Y:S01]  /*1fb0*/  IMAD.WIDE.U32 R18, R4, UR4, R18 ;  /* 0x0000000404127c25 */ /* 0x000fe2000f8e0012 */
[----:B------:R-:W-:-:S03]  /*1fc0*/  ULDC.64 UR4, c[0x0][0x5d8] ;  /* 0x0001760000047ab9 */ /* 0x000fc60000000a00 */
[----:B------:R-:W-:Y:S02]  /*1fd0*/  IMAD.IADD R11, R19, 0x1, R9 ;  /* 0x00000001130b7824 */ /* 0x000fe400078e0209 */
[----:B------:R-:W-:Y:S05]  /*1fe0*/  @P0 EXIT ;  /* 0x000000000000094d */ /* 0x000fea0003800000 */
[----:B-----5:R-:W-:Y:S01]  /*1ff0*/  FSETP.NEU.AND P1, PT, R2, RZ, PT ;  /* 0x000000ff0200720b */ /* 0x020fe20003f2d000 */
[----:B------:R-:W-:Y:S01]  /*2000*/  IMAD.IADD R7, R7, 0x1, -R6 ;  /* 0x0000000107077824 */ /* 0x000fe200078e0a06 */
[----:B------:R-:W-:Y:S01]  /*2010*/  ULDC.64 UR6, c[0x0][0x5b8] ;  /* 0x00016e0000067ab9 */ /* 0x000fe20000000a00 */
[----:B------:R-:W-:Y:S02]  /*2020*/  IMAD.MOV.U32 R10, RZ, RZ, R18 ;  /* 0x000000ffff0a7224 */ /* 0x000fe400078e0012 */
[C---:B------:R-:W-:Y:S01]  /*2030*/  IMAD R16, R8.reuse, UR4, RZ ;  /* 0x0000000408107c24 */ /* 0x040fe2000f8e02ff */
[----:B------:R-:W-:Y:S01]  /*2040*/  ISETP.GT.AND P4, PT, R7, RZ, PT ;  /* 0x000000ff0700720c */ /* 0x000fe20003f84270 */
[----:B------:R-:W-:Y:S02]  /*2050*/  IMAD R8, R8, UR6, RZ ;  /* 0x0000000608087c24 */ /* 0x000fe4000f8e02ff */
[----:B------:R-:W-:Y:S01]  /*2060*/  IMAD R155, R157, UR5, R16 ;  /* 0x000000059d9b7c24 */ /* 0x000fe2000f8e0210 */
[----:B------:R-:W-:Y:S01]  /*2070*/  ISETP.GT.AND P0, PT, R5, RZ, P4 ;  /* 0x000000ff0500720c */ /* 0x000fe20002704270 */
[----:B------:R-:W-:-:S04]  /*2080*/  IMAD.WIDE.U32 R10, R157, UR4, R10 ;  /* 0x000000049d0a7c25 */ /* 0x000fc8000f8e000a */
[----:B------:R-:W-:Y:S01]  /*2090*/  IMAD R153, R157, UR7, R8 ;  /* 0x000000079d997c24 */ /* 0x000fe2000f8e0208 */
[C---:B------:R-:W-:Y:S01]  /*20a0*/  SHF.L.U64.HI R8, R14.reuse, 0x3, R15 ;  /* 0x000000030e087819 */ /* 0x040fe2000001020f */
[----:B------:R-:W-:Y:S02]  /*20b0*/  IMAD.SHL.U32 R9, R14, 0x8, RZ ;  /* 0x000000080e097824 */ /* 0x000fe400078e00ff */
[----:B------:R-:W-:Y:S01]  /*20c0*/  IMAD.IADD R155, R11, 0x1, R155 ;  /* 0x000000010b9b7824 */ /* 0x000fe200078e029b */
[----:B------:R-:W-:Y:S06]  /*20d0*/  @!P1 BRA `(.L_x_21) ;  /* 0x0000007000c09947 */ /* 0x000fec0003800000 */
[----:B------:R-:W-:Y:S01]  /*20e0*/  IADD3 R16, P1, R6, R12, RZ ;  /* 0x0000000c06107210 */ /* 0x000fe20007f3e0ff */
[----:B------:R-:W-:Y:S01]  /*20f0*/  ULDC.64 UR8, c[0x0][0x5c0] ;  /* 0x0001700000087ab9 */ /* 0x000fe20000000a00 */
[----:B------:R-:W-:Y:S01]  /*2100*/  ULDC.64 UR4, c[0x0][0x5b0] ;  /* 0x00016c0000047ab9 */ /* 0x000fe20000000a00 */
[----:B------:R-:W-:Y:S01]  /*2110*/  IMAD R11, R17, UR8, RZ ;  /* 0x00000008110b7c24 */ /* 0x000fe2000f8e02ff */
[----:B------:R-:W-:Y:S01]  /*2120*/  ULDC.64 UR10, c[0x0][0x5a8] ;  /* 0x00016a00000a7ab9 */ /* 0x000fe20000000a00 */
[----:B------:R-:W-:Y:S02]  /*2130*/  IMAD.X R17, R3, 0x1, R13, P1 ;  /* 0x0000000103117824 */ /* 0x000fe400008e060d */
[C---:B------:R-:W-:Y:S02]  /*2140*/  IMAD R11, R4.reuse, UR9, R11 ;  /* 0x00000009040b7c24 */ /* 0x040fe4000f8e020b */
[----:B------:R-:W-:-:S04]  /*2150*/  IMAD.WIDE.U32 R16, R4, UR8, R16 ;  /* 0x0000000804107c25 */ /* 0x000fc8000f8e0010 */
[----:B------:R-:W-:Y:S02]  /*2160*/  IMAD.IADD R17, R17, 0x1, R11 ;  /* 0x0000000111117824 */ /* 0x000fe400078e020b */
[----:B------:R-:W-:Y:S02]  /*2170*/  IMAD R21, R165, UR4, RZ ;  /* 0x00000004a5157c24 */ /* 0x000fe4000f8e02ff */
[----:B------:R-:W-:-:S04]  /*2180*/  IMAD.WIDE.U32 R16, R157, UR6, R16 ;  /* 0x000000069d107c25 */ /* 0x000fc8000f8e0010 */
[----:B------:R-:W-:Y:S02]  /*2190*/  IMAD.IADD R19, R153, 0x1, R17 ;  /* 0x0000000199137824 */ /* 0x000fe400078e0211 */
[----:B------:R-:W-:Y:S02]  /*21a0*/  IMAD.MOV.U32 R18, RZ, RZ, R16 ;  /* 0x000000ffff127224 */ /* 0x000fe400078e0010 */
[C---:B------:R-:W-:Y:S02]  /*21b0*/  IMAD R158, R164.reuse, UR5, R21 ;  /* 0x00000005a49e7c24 */ /* 0x040fe4000f8e0215 */
[----:B------:R-:W-:-:S04]  /*21c0*/  IMAD.WIDE.U32 R22, R164, UR4, R18 ;  /* 0x00000004a4167c25 */ /* 0x000fc8000f8e0012 */
[----:B------:R-:W-:Y:S01]  /*21d0*/  IMAD.IADD R21, R23, 0x1, R158 ;  /* 0x0000000117157824 */ /* 0x000fe200078e029e */
[----:B------:R-:W-:-:S04]  /*21e0*/  LEA R20, P1, R22, UR10, 0x1 ;  /* 0x0000000a16147c11 */ /* 0x000fc8000f8208ff */
[----:B------:R-:W-:-:S05]  /*21f0*/  LEA.HI.X R21, R22, UR11, R21, 0x1, P1 ;  /* 0x0000000b16157c11 */ /* 0x000fca00088f0c15 */
[----:B------:R-:W2:Y:S01]  /*2200*/  @P0 LDG.E.LTC128B.U16 R159, desc[UR14][R20.64] ;  /* 0x0000000e149f0981 */ /* 0x000ea2000c1e1520 */
[----:B------:R-:W-:Y:S01]  /*2210*/  IMAD.WIDE.U32 R22, R157, UR6, RZ ;  /* 0x000000069d167c25 */ /* 0x000fe2000f8e00ff */
[----:B------:R-:W-:Y:S01]  /*2220*/  ULDC.64 UR6, c[0x0][0x5c8] ;  /* 0x0001720000067ab9 */ /* 0x000fe20000000a00 */
[----:B------:R-:W-:Y:S01]  /*2230*/  ISETP.GT.AND P6, PT, R7, 0x1, PT ;  /* 0x000000010700780c */ /* 0x000fe20003fc4270 */
[----:B------:R-:W-:Y:S01]  /*2240*/  BSSY B0, `(.L_x_22) ;  /* 0x0000017000007945 */ /* 0x000fe20003800000 */
[C---:B------:R-:W-:Y:S01]  /*2250*/  LEA R154, P1, R10.reuse, UR6, 0x1 ;  /* 0x000000060a9a7c11 */ /* 0x040fe2000f8208ff */
[----:B------:R-:W-:Y:S02]  /*2260*/  IMAD.IADD R153, R23, 0x1, R153 ;  /* 0x0000000117997824 */ /* 0x000fe400078e0299 */
[----:B------:R-:W-:Y:S01]  /*2270*/  IMAD.MOV.U32 R152, RZ, RZ, R22 ;  /* 0x000000ffff987224 */ /* 0x000fe200078e0016 */
[----:B------:R-:W-:Y:S02]  /*2280*/  LEA.HI.X R155, R10, UR7, R155, 0x1, P1 ;  /* 0x000000070a9b7c11 */ /* 0x000fe400088f0c9b */
[----:B------:R-:W-:Y:S01]  /*2290*/  ISETP.GT.AND P1, PT, R5, RZ, P6 ;  /* 0x000000ff0500720c */ /* 0x000fe20003724270 */
[----:B------:R-:W-:-:S04]  /*22a0*/  IMAD.WIDE.U32 R156, R164, UR4, R152 ;  /* 0x00000004a49c7c25 */ /* 0x000fc8000f8e0098 */
[----:B------:R-:W-:Y:S02]  /*22b0*/  IMAD.IADD R157, R158, 0x1, R157 ;  /* 0x000000019e9d7824 */ /* 0x000fe400078e029d */
[----:B------:R-:W-:-:S04]  /*22c0*/  IMAD.WIDE.U32 R156, R4, UR8, R156 ;  /* 0x00000008049c7c25 */ /* 0x000fc8000f8e009c */
[----:B------:R-:W-:Y:S01]  /*22d0*/  IMAD.IADD R162, R11, 0x1, R157 ;  /* 0x000000010ba27824 */ /* 0x000fe200078e029d */
[----:B------:R-:W-:-:S04]  /*22e0*/  IADD3 R157, P2, P3, R6, R156, R12 ;  /* 0x0000009c069d7210 */ /* 0x000fc80007b5e00c */
[----:B------:R-:W-:Y:S02]  /*22f0*/  IADD3.X R162, R3, R162, R13, P2, P3 ;  /* 0x000000a203a27210 */ /* 0x000fe400017e640d */
[----:B------:R-:W-:-:S04]  /*2300*/  LEA R156, P2, R157, UR10, 0x1 ;  /* 0x0000000a9d9c7c11 */ /* 0x000fc8000f8408ff */
[----:B------:R-:W-:Y:S01]  /*2310*/  LEA.HI.X R157, R157, UR11, R162, 0x1, P2 ;  /* 0x0000000b9d9d7c11 */ /* 0x000fe200090f0ca2 */
[----:B--2---:R-:W-:-:S05]  /*2320*/  HADD2.F32 R161, -RZ, R159.H0_H0 ;  /* 0x2000009fffa17230 */ /* 0x004fca0000004100 */
[----:B------:R-:W-:-:S04]  /*2330*/  FMUL R161, R161, R2 ;  /* 0x00000002a1a17220 */ /* 0x000fc80000400000 */
[C---:B------:R-:W-:Y:S01]  /*2340*/  FFMA R160, R120.reuse, R0, R161 ;  /* 0x0000000078a07223 */ /* 0x040fe200000000a1 */
[----:B------:R-:W-:-:S04]  /*2350*/  LOP3.LUT R120, R120, 0xfffffffd, RZ, 0xc0, !PT ;  /* 0xfffffffd78787812 */ /* 0x000fc800078ec0ff */
[----:B------:R-:W-:Y:S02]  /*2360*/  F2FP.F16.F32.PACK_AB R160, RZ, R160 ;  /* 0x000000a0ffa0723e */ /* 0x000fe400000000ff */
[----:B------:R-:W-:-:S03]  /*2370*/  @P6 LOP3.LUT R120, R120, 0x2, RZ, 0xfc, !PT ;  /* 0x0000000278786812 */ /* 0x000fc600078efcff */
[----:B------:R0:W-:Y:S01]  /*2380*/  @P0 STG.E.U16 desc[UR14][R154.64], R160 ;  /* 0x000000a09a000986 */ /* 0x0001e2000c10150e */
[----:B------:R-:W-:Y:S05]  /*2390*/  @!P1 BRA `(.L_x_23) ;  /* 0x0000000000049947 */ /* 0x000fea0003800000 */
[----:B------:R1:W5:Y:S02]  /*23a0*/  LDG.E.LTC128B.U16 R159, desc[UR14][R156.64+0x2] ;  /* 0x0000020e9c9f7981 */ /* 0x000364000c1e1520 */
.L_x_23:
[----:B------:R-:W-:Y:S05]  /*23b0*/  BSYNC B0 ;  /* 0x0000000000007941 */ /* 0x000fea0003800000 */
.L_x_22:
[----:B------:R-:W-:Y:S01]  /*23c0*/  USHF.L.U32 UR6, UR4, 0x3, URZ ;  /* 0x0000000304067899 */ /* 0x000fe2000800063f */
[----:B-----5:R-:W-:Y:S01]  /*23d0*/  HADD2.F32 R17, -RZ, R159.H0_H0 ;  /* 0x2000009fff117230 */ /* 0x020fe20000004100 */
[----:B------:R-:W-:Y:S01]  /*23e0*/  USHF.L.U64.HI UR7, UR4, 0x3, UR5 ;  /* 0x0000000304077899 */ /* 0x000fe20008010205 */
[----:B------:R-:W-:-:S03]  /*23f0*/  ISETP.GT.AND P0, PT, R5, 0x8, P4 ;  /* 0x000000080500780c */ /* 0x000fc60002704270 */
[----:B0-----:R-:W-:Y:S02]  /*2400*/  IMAD.U32 R160, RZ, RZ, UR6 ;  /* 0x00000006ffa07e24 */ /* 0x001fe4000f8e00ff */
[----:B------:R-:W-:Y:S01]  /*2410*/  FMUL R10, R17, R2 ;  /* 0x00000002110a7220 */ /* 0x000fe20000400000 */
[----:B------:R-:W-:-:S03]  /*2420*/  IMAD.U32 R161, RZ, RZ, UR7 ;  /* 0x00000007ffa17e24 */ /* 0x000fc6000f8e00ff */
[----:B------:R-:W-:Y:S01]  /*2430*/  FFMA R10, R121, R0, R10 ;  /* 0x00000000790a7223 */ /* 0x000fe2000000000a */
[----:B------:R-:W-:-:S04]  /*2440*/  IMAD.WIDE.U32 R160, R164, UR4, R160 ;  /* 0x00000004a4a07c25 */ /* 0x000fc8000f8e00a0 */
[----:B------:R-:W-:Y:S01]  /*2450*/  IMAD.IADD R23, R158, 0x1, R161 ;  /* 0x000000019e177824 */ /* 0x000fe200078e02a1 */
[----:B------:R-:W-:Y:S02]  /*2460*/  IADD3 R17, P2, R16, R160, RZ ;  /* 0x000000a010117210 */ /* 0x000fe40007f5e0ff */
[----:B------:R-:W-:-:S03]  /*2470*/  F2FP.F16.F32.PACK_AB R10, RZ, R10 ;  /* 0x0000000aff0a723e */ /* 0x000fc600000000ff */
[----:B------:R-:W-:Y:S01]  /*2480*/  IMAD.X R18, R23, 0x1, R19, P2 ;  /* 0x0000000117127824 */ /* 0x000fe200010e0613 */
[----:B------:R-:W-:Y:S01]  /*2490*/  LEA R16, P2, R17, UR10, 0x1 ;  /* 0x0000000a11107c11 */ /* 0x000fe2000f8408ff */
[----:B------:R-:W-:-:S03]  /*24a0*/  @P1 IMAD.MOV.U32 R19, RZ, RZ, R155 ;  /* 0x000000ffff131224 */ /* 0x000fc600078e009b */
[----:B------:R-:W-:Y:S01]  /*24b0*/  LEA.HI.X R17, R17, UR11, R18, 0x1, P2 ;  /* 0x0000000b11117c11 */ /* 0x000fe200090f0c12 */
[----:B------:R-:W-:-:S05]  /*24c0*/  @P1 IMAD.MOV.U32 R18, RZ, RZ, R154 ;  /* 0x000000ffff121224 */ /* 0x000fca00078e009a */
[----:B------:R0:W-:Y:S04]  /*24d0*/  @P1 STG.E.U16 desc[UR14][R18.64+0x2], R10 ;  /* 0x0000020a12001986 */ /* 0x0001e8000c10150e */
[----:B------:R-:W2:Y:S01]  /*24e0*/  @P0 LDG.E.LTC128B.U16 R159, desc[UR14][R16.64] ;  /* 0x0000000e109f0981 */ /* 0x000ea2000c1e1520 */
[----:B------:R-:W-:Y:S01]  /*24f0*/  IADD3 R22, P1, R22, R160, RZ ;  /* 0x000000a016167210 */ /* 0x000fe20007f3e0ff */
[----:B------:R-:W-:Y:S04]  /*2500*/  BSSY B0, `(.L_x_24) ;  /* 0x0000013000007945 */ /* 0x000fe80003800000 */
[----:B------:R-:W-:-:S02]  /*2510*/  IMAD.X R23, R23, 0x1, R153, P1 ;  /* 0x0000000117177824 */ /* 0x000fc400008e0699 */
[----:B------:R-:W-:-:S03]  /*2520*/  IMAD.WIDE.U32 R22, R4, UR8, R22 ;  /* 0x0000000804167c25 */ /* 0x000fc6000f8e0016 */
[----:B------:R-:W-:Y:S01]  /*2530*/  IADD3 R6, P1, P2, R6, R22, R12 ;  /* 0x0000001606067210 */ /* 0x000fe20007a3e00c */
[----:B------:R-:W-:Y:S01]  /*2540*/  IMAD.IADD R12, R11, 0x1, R23 ;  /* 0x000000010b0c7824 */ /* 0x000fe200078e0217 */
[----:B------:R-:W-:Y:S02]  /*2550*/  SHF.L.U64.HI R11, R9, 0x1, R8 ;  /* 0x00000001090b7819 */ /* 0x000fe40000010208 */
[----:B0-----:R-:W-:Y:S02]  /*2560*/  LEA R18, P3, R6, UR10, 0x1 ;  /* 0x0000000a06127c11 */ /* 0x001fe4000f8608ff */
[----:B------:R-:W-:Y:S02]  /*2570*/  IADD3.X R3, R3, R12, R13, P1, P2 ;  /* 0x0000000c03037210 */ /* 0x000fe40000fe440d */
[----:B------:R-:W-:Y:S02]  /*2580*/  LEA R8, P2, R9, R154, 0x1 ;  /* 0x0000009a09087211 */ /* 0x000fe400078408ff */
[----:B------:R-:W-:-:S02]  /*2590*/  ISETP.GT.AND P1, PT, R5, 0x8, P6 ;  /* 0x000000080500780c */ /* 0x000fc40003724270 */
[----:B------:R-:W-:Y:S01]  /*25a0*/  LEA.HI.X R19, R6, UR11, R3, 0x1, P3 ;  /* 0x0000000b06137c11 */ /* 0x000fe200098f0c03 */
[----:B------:R-:W-:Y:S02]  /*25b0*/  IMAD.X R9, R11, 0x1, R155, P2 ;  /* 0x000000010b097824 */ /* 0x000fe400010e069b */
[----:B--2---:R-:W-:-:S05]  /*25c0*/  HADD2.F32 R121, -RZ, R159.H0_H0 ;  /* 0x2000009fff797230 */ /* 0x004fca0000004100 */
[----:B------:R-:W-:-:S04]  /*25d0*/  FMUL R121, R121, R2 ;  /* 0x0000000279797220 */ /* 0x000fc80000400000 */
[----:B------:R-:W-:-:S05]  /*25e0*/  FFMA R121, R122, R0, R121 ;  /* 0x000000007a797223 */ /* 0x000fca0000000079 */
[----:B------:R-:W-:-:S05]  /*25f0*/  F2FP.F16.F32.PACK_AB R121, RZ, R121 ;  /* 0x00000079ff79723e */ /* 0x000fca00000000ff */
[----:B------:R0:W-:Y:S01]  /*2600*/  @P0 STG.E.U16 desc[UR14][R8.64], R121 ;  /* 0x0000007908000986 */ /* 0x0001e2000c10150e */
[----:B------:R-:W-:Y:S05]  /*2610*/  @!P1 BRA `(.L_x_25) ;  /* 0x0000000000049947 */ /* 0x000fea0003800000 */
[----:B------:R2:W5:Y:S02]  /*2620*/  LDG.E.LTC128B.U16 R159, desc[UR14][R18.64+0x2] ;  /* 0x0000020e129f7981 */ /* 0x000564000c1e1520 */
.L_x_25:
[----:B------:R-:W-:Y:S05]  /*2630*/  BSYNC B0 ;  /* 0x0000000000007941 */ /* 0x000fea0003800000 */
.L_x_24:
[----:B-----5:R-:W-:Y:S01]  /*2640*/  HADD2.F32 R3, -RZ, R159.H0_H0 ;  /* 0x2000009fff037230 */ /* 0x020fe20000004100 */
[----:B------:R-:W-:Y:S01]  /*2650*/  ISETP.GT.AND P3, PT, R7, 0x8, PT ;  /* 0x000000080700780c */ /* 0x000fe20003f64270 */
[----:B------:R-:W-:Y:S01]  /*2660*/  BSSY B0, `(.L_x_26) ;  /* 0x000000a000007945 */ /* 0x000fe20003800000 */
[----:B------:R-:W-:Y:S02]  /*2670*/  LOP3.LUT R120, R120, 0xfffffffb, RZ, 0xc0, !PT ;  /* 0xfffffffb78787812 */ /* 0x000fe400078ec0ff */
[----:B------:R-:W-:Y:S01]  /*2680*/  FMUL R4, R3, R2 ;  /* 0x0000000203047220 */ /* 0x000fe20000400000 */
[----:B------:R-:W-:-:S03]  /*2690*/  ISETP.GT.AND P0, PT, R5, RZ, P3 ;  /* 0x000000ff0500720c */ /* 0x000fc60001f04270 */
[----:B------:R-:W-:-:S05]  /*26a0*/  FFMA R4, R123, R0, R4 ;  /* 0x000000007b047223 */ /* 0x000fca0000000004 */
[----:B------:R-:W-:Y:S02]  /*26b0*/  F2FP.F16.F32.PACK_AB R4, RZ, R4 ;  /* 0x00000004ff04723e */ /* 0x000fe400000000ff */
[----:B------:R-:W-:-:S03]  /*26c0*/  @P3 LOP3.LUT R120, R120, 0x4, RZ, 0xfc, !PT ;  /* 0x0000000478783812 */ /* 0x000fc600078efcff */
[----:B------:R3:W-:Y:S01]  /*26d0*/  @P1 STG.E.U16 desc[UR14][R8.64+0x2], R4 ;  /* 0x0000020408001986 */ /* 0x0007e2000c10150e */
[----:B------:R-:W-:Y:S05]  /*26e0*/  @!P0 BRA `(.L_x_27) ;  /* 0x0000000000048947 */ /* 0x000fea0003800000 */
[----:B------:R4:W5:Y:S02]  /*26f0*/  LDG.E.LTC128B.U16 R159, desc[UR14][R156.64+0x10] ;  /* 0x0000100e9c9f7981 */ /* 0x000964000c1e1520 */
.L_x_27:
[----:B------:R-:W-:Y:S05]  /*2700*/  BSYNC B0 ;  /* 0x0000000000007941 */ /* 0x000fea0003800000 */
.L_x_26:
[----:B-----5:R-:W-:Y:S01]  /*2710*/  HADD2.F32 R3, -RZ, R159.H0_H0 ;  /* 0x2000009fff037230 */ /* 0x020fe20000004100 */
[----:B------:R-:W-:Y:S01]  /*2720*/  ISETP.GT.AND P2, PT, R7, 0x9, PT ;  /* 0x000000090700780c */ /* 0x000fe20003f44270 */
[----:B------:R-:W-:Y:S01]  /*2730*/  @P0 IMAD.MOV.U32 R10, RZ, RZ, R154 ;  /* 0x000000ffff0a0224 */ /* 0x000fe200078e009a */
[----:B------:R-:W-:Y:S01]  /*2740*/  LOP3.LUT R120, R120, 0xfffffff7, RZ, 0xc0, !PT ;  /* 0xfffffff778787812 */ /* 0x000fe200078ec0ff */
[----:B------:R-:W-:Y:S02]  /*2750*/  @P0 IMAD.MOV.U32 R11, RZ, RZ, R155 ;  /* 0x000000ffff0b0224 */ /* 0x000fe400078e009b */
[----:B------:R-:W-:Y:S01]  /*2760*/  FMUL R3, R3, R2 ;  /* 0x0000000203037220 */ /* 0x000fe20000400000 */
[----:B------:R-:W-:Y:S01]  /*2770*/  ISETP.GT.AND P1, PT, R5, RZ, P2 ;  /* 0x000000ff0500720c */ /* 0x000fe20001724270 */
[----:B------:R-:W-:Y:S02]  /*2780*/  BSSY B0, `(.L_x_28) ;  /* 0x0000007000007945 */ /* 0x000fe40003800000 */
[----:B------:R-:W-:-:S05]  /*2790*/  FFMA R3, R124, R0, R3 ;  /* 0x000000007c037223 */ /* 0x000fca0000000003 */
[----:B------:R-:W-:Y:S02]  /*27a0*/  F2FP.F16.F32.PACK_AB R3, RZ, R3 ;  /* 0x00000003ff03723e */ /* 0x000fe400000000ff */
[----:B------:R-:W-:-:S03]  /*27b0*/  @P2 LOP3.LUT R120, R120, 0x8, RZ, 0xfc, !PT ;  /* 0x0000000878782812 */ /* 0x000fc600078efcff */
[----:B------:R0:W-:Y:S01]  /*27c0*/  @P0 STG.E.U16 desc[UR14][R10.64+0x10], R3 ;  /* 0x000010030a000986 */ /* 0x0001e2000c10150e */
[----:B------:R-:W-:Y:S05]  /*27d0*/  @!P1 BRA `(.L_x_29) ;  /* 0x0000000000049947 */ /* 0x000fea0003800000 */
[----:B------:R0:W5:Y:S02]  /*27e0*/  LDG.E.LTC128B.U16 R159, desc[UR14][R156.64+0x12] ;  /* 0x0000120e9c9f7981 */ /* 0x000164000c1e1520 */
.L_x_29:
[----:B------:R-:W-:Y:S05]  /*27f0*/  BSYNC B0 ;  /* 0x0000000000007941 */ /* 0x000fea0003800000 */
.L_x_28:
[----:B0----5:R-:W-:Y:S01]  /*2800*/  HADD2.F32 R3, -RZ, R159.H0_H0 ;  /* 0x2000009fff037230 */ /* 0x021fe20000004100 */
[----:B------:R-:W-:Y:S01]  /*2810*/  ISETP.GT.AND P0, PT, R5, 0x8, P3 ;  /* 0x000000080500780c */ /* 0x000fe20001f04270 */
[----:B------:R-:W-:Y:S01]  /*2820*/  @P1 IMAD.MOV.U32 R10, RZ, RZ, R154 ;  /* 0x000000ffff0a1224 */ /* 0x000fe200078e009a */
[----:B------:R-:W-:Y:S01]  /*2830*/  BSSY B0, `(.L_x_30) ;  /* 0x0000008000007945 */ /* 0x000fe20003800000 */
[----:B------:R-:W-:Y:S02]  /*2840*/  @P1 IMAD.MOV.U32 R11, RZ, RZ, R155 ;  /* 0x000000ffff0b1224 */ /* 0x000fe400078e009b */
[----:B---3--:R-:W-:-:S04]  /*2850*/  FMUL R4, R3, R2 ;  /* 0x0000000203047220 */ /* 0x008fc80000400000 */
[----:B------:R-:W-:-:S05]  /*2860*/  FFMA R4, R125, R0, R4 ;  /* 0x000000007d047223 */ /* 0x000fca0000000004 */
[----:B------:R-:W-:-:S05]  /*2870*/  F2FP.F16.F32.PACK_AB R4, RZ, R4 ;  /* 0x00000004ff04723e */ /* 0x000fca00000000ff */
[----:B------:R0:W-:Y:S01]  /*2880*/  @P1 STG.E.U16 desc[UR14][R10.64+0x12], R4 ;  /* 0x000012040a001986 */ /* 0x0001e2000c10150e */
[----:B------:R-:W-:Y:S05]  /*2890*/  @!P0 BRA `(.L_x_31) ;  /* 0x0000000000048947 */ /* 0x000fea0003800000 */
[----:B------:R3:W5:Y:S02]  /*28a0*/  LDG.E.LTC128B.U16 R159, desc[UR14][R18.64+0x10] ;  /* 0x0000100e129f7981 */ /* 0x000764000c1e1520 */
.L_x_31:
[----:B------:R-:W-:Y:S05]  /*28b0*/  BSYNC B0 ;  /* 0x0000000000007941 */ /* 0x000fea0003800000 */
.L_x_30:
[----:B-----5:R-:W-:Y:S01]  /*28c0*/  HADD2.F32 R3, -RZ, R159.H0_H0 ;  /* 0x2000009fff037230 */ /* 0x020fe20000004100 */
[----:B------:R-:W-:Y:S01]  /*28d0*/  ISETP.GT.AND P1, PT, R5, 0x8, P2 ;  /* 0x000000080500780c */ /* 0x000fe20001724270 */
[----:B------:R-:W-:Y:S03]  /*28e0*/  BSSY B0, `(.L_x_32) ;  /* 0x0000007000007945 */ /* 0x000fe60003800000 */
[----:B------:R-:W-:-:S04]  /*28f0*/  FMUL R3, R3, R2 ;  /* 0x0000000203037220 */ /* 0x000fc80000400000 */
[----:B------:R-:W-:-:S05]  /*2900*/  FFMA R3, R126, R0, R3 ;  /* 0x000000007e037223 */ /* 0x000fca0000000003 */
[----:B------:R-:W-:-:S05]  /*2910*/  F2FP.F16.F32.PACK_AB R3, RZ, R3 ;  /* 0x00000003ff03723e */ /* 0x000fca00000000ff */
[----:B------:R0:W-:Y:S01]  /*2920*/  @P0 STG.E.U16 desc[UR14][R8.64+0x10], R3 ;  /* 0x0000100308000986 */ /* 0x0001e2000c10150e */
[----:B------:R-:W-:Y:S05]  /*2930*/  @!P1 BRA `(.L_x_33) ;  /* 0x0000000000049947 */ /* 0x000fea0003800000 */
[----:B------:R0:W5:Y:S02]  /*2940*/  LDG.E.LTC128B.U16 R159, desc[UR14][R18.64+0x12] ;  /* 0x0000120e129f7981 */ /* 0x000164000c1e1520 */
.L_x_33:
[----:B------:R-:W-:Y:S05]  /*2950*/  BSYNC B0 ;  /* 0x0000000000007941 */ /* 0x000fea0003800000 */
.L_x_32:
[----:B0----5:R-:W-:Y:S01]  /*2960*/  HADD2.F32 R3, -RZ, R159.H0_H0 ;  /* 0x2000009fff037230 */ /* 0x021fe20000004100 */
        /* <DEDUP_REMOVED lines=11> */
.L_x_35:
[----:B------:R-:W-:Y:S05]  /*2a20*/  BSYNC B0 ;  /* 0x0000000000007941 */ /* 0x000fea0003800000 */
.L_x_34:
[----:B-----5:R-:W-:Y:S01]  /*2a30*/  HADD2.F32 R3, -RZ, R159.H0_H0 ;  /* 0x2000009fff037230 */ /* 0x020fe20000004100 */
[----:B------:R-:W-:Y:S01]  /*2a40*/  ISETP.GT.AND P1, PT, R7, 0x11, PT ;  /* 0x000000110700780c */ /* 0x000fe20003f24270 */
[----:B------:R-:W-:Y:S01]  /*2a50*/  @P0 IMAD.MOV.U32 R10, RZ, RZ, R154 ;  /* 0x000000ffff0a0224 */ /* 0x000fe200078e009a */
[----:B------:R-:W-:Y:S01]  /*2a60*/  LOP3.LUT R120, R120, 0xffffffdf, RZ, 0xc0, !PT ;  /* 0xffffffdf78787812 */ /* 0x000fe200078ec0ff */
[----:B------:R-:W-:Y:S02]  /*2a70*/  @P0 IMAD.MOV.U32 R11, RZ, RZ, R155 ;  /* 0x000000ffff0b0224 */ /* 0x000fe400078e009b */
[----:B------:R-:W-:Y:S01]  /*2a80*/  FMUL R3, R3, R2 ;  /* 0x0000000203037220 */ /* 0x000fe20000400000 */
[----:B------:R-:W-:Y:S03]  /*2a90*/  BSSY B0, `(.L_x_36) ;  /* 0x0000008000007945 */ /* 0x000fe60003800000 */
[----:B------:R-:W-:-:S05]  /*2aa0*/  FFMA R3, R128, R0, R3 ;  /* 0x0000000080037223 */ /* 0x000fca0000000003 */
[----:B------:R-:W-:Y:S02]  /*2ab0*/  F2FP.F16.F32.PACK_AB R3, RZ, R3 ;  /* 0x00000003ff03723e */ /* 0x000fe400000000ff */
[----:B------:R-:W-:-:S03]  /*2ac0*/  @P1 LOP3.LUT R120, R120, 0x20, RZ, 0xfc, !PT ;  /* 0x0000002078781812 */ /* 0x000fc600078efcff */
[----:B------:R0:W-:Y:S01]  /*2ad0*/  @P0 STG.E.U16 desc[UR14][R10.64+0x20], R3 ;  /* 0x000020030a000986 */ /* 0x0001e2000c10150e */
[----:B------:R-:W-:-:S13]  /*2ae0*/  ISETP.GT.AND P0, PT, R5, RZ, P1 ;  /* 0x000000ff0500720c */ /* 0x000fda0000f04270 */
[----:B0-----:R-:W-:Y:S05]  /*2af0*/  @!P0 BRA `(.L_x_37) ;  /* 0x0000000000048947 */ /* 0x001fea0003800000 */
[----:B------:R0:W5:Y:S02]  /*2b00*/  LDG.E.LTC128B.U16 R159, desc[UR14][R156.64+0x22] ;  /* 0x0000220e9c9f7981 */ /* 0x000164000c1e1520 */
.L_x_37:
[----:B------:R-:W-:Y:S05]  /*2b10*/  BSYNC B0 ;  /* 0x0000000000007941 */ /* 0x000fea0003800000 */
.L_x_36:
[----:B-----5:R-:W-:Y:S01]  /*2b20*/  HADD2.F32 R3, -RZ, R159.H0_H0 ;  /* 0x2000009fff037230 */ /* 0x020fe20000004100 */
[----:B------:R-:W-:Y:S01]  /*2b30*/  BSSY B0, `(.L_x_38) ;  /* 0x000000a000007945 */ /* 0x000fe20003800000 */
[----:B------:R-:W-:Y:S02]  /*2b40*/  @P0 IMAD.MOV.U32 R10, RZ, RZ, R154 ;  /* 0x000000ffff0a0224 */ /* 0x000fe400078e009a */
[----:B------:R-:W-:Y:S02]  /*2b50*/  @P0 IMAD.MOV.U32 R11, RZ, RZ, R155 ;  /* 0x000000ffff0b0224 */ /* 0x000fe400078e009b */
[----:B------:R-:W-:-:S04]  /*2b60*/  FMUL R4, R3, R2 ;  /* 0x0000000203047220 */ /* 0x000fc80000400000 */
[----:B------:R-:W-:-:S05]  /*2b70*/  FFMA R4, R129, R0, R4 ;  /* 0x0000000081047223 */ /* 0x000fca0000000004 */
[----:B------:R-:W-:-:S05]  /*2b80*/  F2FP.F16.F32.PACK_AB R4, RZ, R4 ;  /* 0x00000004ff04723e */ /* 0x000fca00000000ff */
[----:B------:R0:W-:Y:S01]  /*2b90*/  @P0 STG.E.U16 desc[UR14][R10.64+0x22], R4 ;  /* 0x000022040a000986 */ /* 0x0001e2000c10150e */
[----:B------:R-:W-:-:S13]  /*2ba0*/  ISETP.GT.AND P0, PT, R5, 0x8, P2 ;  /* 0x000000080500780c */ /* 0x000fda0001704270 */
[----:B0-----:R-:W-:Y:S05]  /*2bb0*/  @!P0 BRA `(.L_x_39) ;  /* 0x0000000000048947 */ /* 0x001fea0003800000 */
[----:B------:R0:W5:Y:S02]  /*2bc0*/  LDG.E.LTC128B.U16 R159, desc[UR14][R18.64+0x20] ;  /* 0x0000200e129f7981 */ /* 0x000164000c1e1520 */
.L_x_39:
[----:B------:R-:W-:Y:S05]  /*2bd0*/  BSYNC B0 ;  /* 0x0000000000007941 */ /* 0x000fea0003800000 */
.L_x_38:
[----:B-----5:R-:W-:Y:S01]  /*2be0*/  HADD2.F32 R3, -RZ, R159.H0_H0 ;  /* 0x2000009fff037230 */ /* 0x020fe20000004100 */
[----:B------:R-:W-:Y:S04]  /*2bf0*/  BSSY B0, `(.L_x_40) ;  /* 0x0000008000007945 */ /* 0x000fe80003800000 */
[----:B------:R-:W-:-:S04]  /*2c00*/  FMUL R3, R3, R2 ;  /* 0x0000000203037220 */ /* 0x000fc80000400000 */
[----:B------:R-:W-:-:S05]  /*2c10*/  FFMA R3, R130, R0, R3 ;  /* 0x0000000082037223 */ /* 0x000fca0000000003 */
[----:B------:R-:W-:-:S05]  /*2c20*/  F2FP.F16.F32.PACK_AB R3, RZ, R3 ;  /* 0x00000003ff03723e */ /* 0x000fca00000000ff */
[----:B------:R0:W-:Y:S01]  /*2c30*/  @P0 STG.E.U16 desc[UR14][R8.64+0x20], R3 ;  /* 0x0000200308000986 */ /* 0x0001e2000c10150e */
[----:B------:R-:W-:-:S13]  /*2c40*/  ISETP.GT.AND P0, PT, R5, 0x8, P1 ;  /* 0x000000080500780c */ /* 0x000fda0000f04270 */
[----:B0-----:R-:W-:Y:S05]  /*2c50*/  @!P0 BRA `(.L_x_41) ;  /* 0x0000000000048947 */ /* 0x001fea0003800000 */
[----:B------:R0:W5:Y:S02]  /*2c60*/  LDG.E.LTC128B.U16 R159, desc[UR14][R18.64+0x22] ;  /* 0x0000220e129f7981 */ /* 0x000164000c1e1520 */
.L_x_41:
[----:B------:R-:W-:Y:S05]  /*2c70*/  BSYNC B0 ;  /* 0x0000000000007941 */ /* 0x000fea0003800000 */
.L_x_40:
[----:B-----5:R-:W-:Y:S01]  /*2c80*/  HADD2.F32 R3, -RZ, R159.H0_H0 ;  /* 0x2000009fff037230 */ /* 0x020fe20000004100 */
[C---:B------:R-:W-:Y:S01]  /*2c90*/  SHF.L.U64.HI R15, R14.reuse, 0x7, R15 ;  /* 0x000000070e0f7819 */ /* 0x040fe2000001020f */
[----:B------:R-:W-:Y:S01]  /*2ca0*/  IMAD.SHL.U32 R13, R14, 0x80, RZ ;  /* 0x000000800e0d7824 */ /* 0x000fe200078e00ff */
[----:B------:R-:W-:Y:S01]  /*2cb0*/  ISETP.GT.AND P2, PT, R7, 0x18, PT ;  /* 0x000000180700780c */ /* 0x000fe20003f44270 */
[----:B------:R-:W-:Y:S01]  /*2cc0*/  BSSY B0, `(.L_x_42) ;  /* 0x000000f000007945 */ /* 0x000fe20003800000 */
[----:B------:R-:W-:Y:S01]  /*2cd0*/  FMUL R4, R3, R2 ;  /* 0x0000000203047220 */ /* 0x000fe20000400000 */
[----:B------:R-:W-:Y:S02]  /*2ce0*/  LOP3.LUT R120, R120, 0xffffffbf, RZ, 0xc0, !PT ;  /* 0xffffffbf78787812 */ /* 0x000fe400078ec0ff */
[----:B------:R-:W-:Y:S01]  /*2cf0*/  LOP3.LUT R3, R13, 0x2, RZ, 0xfc, !PT ;  /* 0x000000020d037812 */ /* 0x000fe200078efcff */
[----:B------:R-:W-:-:S05]  /*2d00*/  FFMA R4, R131, R0, R4 ;  /* 0x0000000083047223 */ /* 0x000fca0000000004 */
[----:B------:R-:W-:Y:S02]  /*2d10*/  F2FP.F16.F32.PACK_AB R4, RZ, R4 ;  /* 0x00000004ff04723e */ /* 0x000fe400000000ff */
[----:B------:R-:W-:-:S03]  /*2d20*/  @P2 LOP3.LUT R120, R120, 0x40, RZ, 0xfc, !PT ;  /* 0x0000004078782812 */ /* 0x000fc600078efcff */
[----:B------:R0:W-:Y:S01]  /*2d30*/  @P0 STG.E.U16 desc[UR14][R8.64+0x22], R4 ;  /* 0x0000220408000986 */ /* 0x0001e2000c10150e */
[----:B------:R-:W-:-:S05]  /*2d40*/  IADD3 R124, P0, R3, R154, RZ ;  /* 0x0000009a037c7210 */ /* 0x000fca0007f1e0ff */
[----:B------:R-:W-:Y:S01]  /*2d50*/  IMAD.X R125, R15, 0x1, R155, P0 ;  /* 0x000000010f7d7824 */ /* 0x000fe200000e069b */
[----:B------:R-:W-:-:S05]  /*2d60*/  IADD3 R10, P0, R13, R154, RZ ;  /* 0x0000009a0d0a7210 */ /* 0x000fca0007f1e0ff */
[----:B------:R-:W-:Y:S01]  /*2d70*/  IMAD.X R11, R15, 0x1, R155, P0 ;  /* 0x000000010f0b7824 */ /* 0x000fe200000e069b */
[----:B------:R-:W-:-:S13]  /*2d80*/  ISETP.GT.AND P0, PT, R5, RZ, P2 ;  /* 0x000000ff0500720c */ /* 0x000fda0001704270 */
[----:B0-----:R-:W-:Y:S05]  /*2d90*/  @!P0 BRA `(.L_x_43) ;  /* 0x0000000000048947 */ /* 0x001fea0003800000 */
[----:B------:R0:W5:Y:S02]  /*2da0*/  LDG.E.LTC128B.U16 R159, desc[UR14][R156.64+0x30] ;  /* 0x0000300e9c9f7981 */ /* 0x000164000c1e1520 */
.L_x_43:
[----:B------:R-:W-:Y:S05]  /*2db0*/  BSYNC B0 ;  /* 0x0000000000007941 */ /* 0x000fea0003800000 */
.L_x_42:
[----:B-----5:R-:W-:Y:S01]  /*2dc0*/  HADD2.F32 R23, -RZ, R159.H0_H0 ;  /* 0x2000009fff177230 */ /* 0x020fe20000004100 */
[----:B------:R-:W-:Y:S01]  /*2dd0*/  ISETP.GT.AND P1, PT, R7, 0x19, PT ;  /* 0x000000190700780c */ /* 0x000fe20003f24270 */
[----:B------:R-:W-:Y:S01]  /*2de0*/  @P0 IMAD.MOV.U32 R22, RZ, RZ, R154 ;  /* 0x000000ffff160224 */ /* 0x000fe200078e009a */
[----:B------:R-:W-:Y:S01]  /*2df0*/  LOP3.LUT R120, R120, 0xffffff7f, RZ, 0xc0, !PT ;  /* 0xffffff7f78787812 */ /* 0x000fe200078ec0ff */
[----:B------:R-:W-:Y:S01]  /*2e00*/  BSSY B0, `(.L_x_44) ;  /* 0x000000b000007945 */ /* 0x000fe20003800000 */
[----:B------:R-:W-:-:S04]  /*2e10*/  FMUL R23, R23, R2 ;  /* 0x0000000217177220 */ /* 0x000fc80000400000 */
[----:B------:R-:W-:-:S05]  /*2e20*/  FFMA R23, R132, R0, R23 ;  /* 0x0000000084177223 */ /* 0x000fca0000000017 */
[----:B------:R-:W-:Y:S02]  /*2e30*/  F2FP.F16.F32.PACK_AB R23, RZ, R23 ;  /* 0x00000017ff17723e */ /* 0x000fe400000000ff */
[----:B------:R-:W-:Y:S02]  /*2e40*/  @P1 LOP3.LUT R120, R120, 0x80, RZ, 0xfc, !PT ;  /* 0x0000008078781812 */ /* 0x000fe400078efcff */
[----:B------:R-:W-:Y:S01]  /*2e50*/  PRMT R4, R23, 0x7610, R4 ;  /* 0x0000761017047816 */ /* 0x000fe20000000004 */
[----:B------:R-:W-:-:S05]  /*2e60*/  @P0 IMAD.MOV.U32 R23, RZ, RZ, R155 ;  /* 0x000000ffff170224 */ /* 0x000fca00078e009b */
[----:B------:R0:W-:Y:S01]  /*2e70*/  @P0 STG.E.U16 desc[UR14][R22.64+0x30], R4 ;  /* 0x0000300416000986 */ /* 0x0001e2000c10150e */
[----:B------:R-:W-:-:S13]  /*2e80*/  ISETP.GT.AND P0, PT, R5, RZ, P1 ;  /* 0x000000ff0500720c */ /* 0x000fda0000f04270 */
[----:B0-----:R-:W-:Y:S05]  /*2e90*/  @!P0 BRA `(.L_x_45) ;  /* 0x0000000000048947 */ /* 0x001fea0003800000 */
[----:B------:R0:W5:Y:S02]  /*2ea0*/  LDG.E.LTC128B.U16 R159, desc[UR14][R156.64+0x32] ;  /* 0x0000320e9c9f7981 */ /* 0x000164000c1e1520 */
.L_x_45:
[----:B------:R-:W-:Y:S05]  /*2eb0*/  BSYNC B0 ;  /* 0x0000000000007941 */ /* 0x000fea0003800000 */
.L_x_44:
[----:B-----5:R-:W-:Y:S01]  /*2ec0*/  HADD2.F32 R23, -RZ, R159.H0_H0 ;  /* 0x2000009fff177230 */ /* 0x020fe20000004100 */
[----:B------:R-:W-:Y:S01]  /*2ed0*/  BSSY B0, `(.L_x_46) ;  /* 0x000000a000007945 */ /* 0x000fe20003800000 */
[----:B------:R-:W-:-:S03]  /*2ee0*/  @P0 IMAD.MOV.U32 R22, RZ, RZ, R154 ;  /* 0x000000ffff160224 */ /* 0x000fc600078e009a */
[----:B------:R-:W-:Y:S01]  /*2ef0*/  FMUL R4, R23, R2 ;  /* 0x0000000217047220 */ /* 0x000fe20000400000 */
[----:B------:R-:W-:-:S03]  /*2f00*/  @P0 IMAD.MOV.U32 R23, RZ, RZ, R155 ;  /* 0x000000ffff170224 */ /* 0x000fc600078e009b */
[----:B------:R-:W-:-:S05]  /*2f10*/  FFMA R4, R133, R0, R4 ;  /* 0x0000000085047223 */ /* 0x000fca0000000004 */
[----:B------:R-:W-:-:S05]  /*2f20*/  F2FP.F16.F32.PACK_AB R4, RZ, R4 ;  /* 0x00000004ff04723e */ /* 0x000fca00000000ff */
[----:B------:R0:W-:Y:S01]  /*2f30*/  @P0 STG.E.U16 desc[UR14][R22.64+0x32], R4 ;  /* 0x0000320416000986 */ /* 0x0001e2000c10150e */
[----:B------:R-:W-:-:S13]  /*2f40*/  ISETP.GT.AND P0, PT, R5, 0x8, P2 ;  /* 0x000000080500780c */ /* 0x000fda0001704270 */
[----:B0-----:R-:W-:Y:S05]  /*2f50*/  @!P0 BRA `(.L_x_47) ;  /* 0x0000000000048947 */ /* 0x001fea0003800000 */
[----:B------:R0:W5:Y:S02]  /*2f60*/  LDG.E.LTC128B.U16 R159, desc[UR14][R18.64+0x30] ;  /* 0x0000300e129f7981 */ /* 0x000164000c1e1520 */
.L_x_47:
[----:B------:R-:W-:Y:S05]  /*2f70*/  BSYNC B0 ;  /* 0x0000000000007941 */ /* 0x000fea0003800000 */
.L_x_46:
        /* <DEDUP_REMOVED lines=9> */
.L_x_49:
[----:B------:R-:W-:Y:S05]  /*3010*/  BSYNC B0 ;  /* 0x0000000000007941 */ /* 0x000fea0003800000 */
.L_x_48:
[----:B-----5:R-:W-:Y:S01]  /*3020*/  HADD2.F32 R23, -RZ, R159.H0_H0 ;  /* 0x2000009fff177230 */ /* 0x020fe20000004100 */
[----:B------:R-:W-:Y:S01]  /*3030*/  ISETP.GT.AND P2, PT, R7, 0x20, PT ;  /* 0x000000200700780c */ /* 0x000fe20003f44270 */
[----:B------:R-:W-:Y:S01]  /*3040*/  BSSY B0, `(.L_x_50) ;  /* 0x000000a000007945 */ /* 0x000fe20003800000 */
[----:B------:R-:W-:Y:S02]  /*3050*/  LOP3.LUT R120, R120, 0xfffffeff, RZ, 0xc0, !PT ;  /* 0xfffffeff78787812 */ /* 0x000fe400078ec0ff */
[----:B------:R-:W-:-:S04]  /*3060*/  FMUL R4, R23, R2 ;  /* 0x0000000217047220 */ /* 0x000fc80000400000 */
[----:B------:R-:W-:-:S05]  /*3070*/  FFMA R4, R135, R0, R4 ;  /* 0x0000000087047223 */ /* 0x000fca0000000004 */
[----:B------:R-:W-:Y:S02]  /*3080*/  F2FP.F16.F32.PACK_AB R4, RZ, R4 ;  /* 0x00000004ff04723e */ /* 0x000fe400000000ff */
[----:B------:R-:W-:-:S03]  /*3090*/  @P2 LOP3.LUT R120, R120, 0x100, RZ, 0xfc, !PT ;  /* 0x0000010078782812 */ /* 0x000fc600078efcff */
[----:B------:R0:W-:Y:S01]  /*30a0*/  @P0 STG.E.U16 desc[UR14][R8.64+0x32], R4 ;  /* 0x0000320408000986 */ /* 0x0001e2000c10150e */
[----:B------:R-:W-:-:S13]  /*30b0*/  ISETP.GT.AND P0, PT, R5, RZ, P2 ;  /* 0x000000ff0500720c */ /* 0x000fda0001704270 */
[----:B0-----:R-:W-:Y:S05]  /*30c0*/  @!P0 BRA `(.L_x_51) ;  /* 0x0000000000048947 */ /* 0x001fea0003800000 */
[----:B------:R0:W5:Y:S02]  /*30d0*/  LDG.E.LTC128B.U16 R159, desc[UR14][R156.64+0x40] ;  /* 0x0000400e9c9f7981 */ /* 0x000164000c1e1520 */
.L_x_51:
[----:B------:R-:W-:Y:S05]  /*30e0*/  BSYNC B0 ;  /* 0x0000000000007941 */ /* 0x000fea0003800000 */
.L_x_50:
        /* <DEDUP_REMOVED lines=15> */
.L_x_53:
[----:B------:R-:W-:Y:S05]  /*31e0*/  BSYNC B0 ;  /* 0x0000000000007941 */ /* 0x000fea0003800000 */
.L_x_52:
        /* <DEDUP_REMOVED lines=11> */
.L_x_55:
[----:B------:R-:W-:Y:S05]  /*32a0*/  BSYNC B0 ;  /* 0x0000000000007941 */ /* 0x000fea0003800000 */
.L_x_54:
        /* <DEDUP_REMOVED lines=9> */
.L_x_57:
[----:B------:R-:W-:Y:S05]  /*3340*/  BSYNC B0 ;  /* 0x0000000000007941 */ /* 0x000fea0003800000 */
.L_x_56:
        /* <DEDUP_REMOVED lines=12> */
.L_x_59:
[----:B------:R-:W-:Y:S05]  /*3410*/  BSYNC B0 ;  /* 0x0000000000007941 */ /* 0x000fea0003800000 */
.L_x_58:
        /* <DEDUP_REMOVED lines=15> */
.L_x_61:
[----:B------:R-:W-:Y:S05]  /*3510*/  BSYNC B0 ;  /* 0x0000000000007941 */ /* 0x000fea0003800000 */
.L_x_60:
        /* <DEDUP_REMOVED lines=11> */
.L_x_63:
[----:B------:R-:W-:Y:S05]  /*35d0*/  BSYNC B0 ;  /* 0x0000000000007941 */ /* 0x000fea0003800000 */
.L_x_62:
        /* <DEDUP_REMOVED lines=9> */
.L_x_65:
[----:B------:R-:W-:Y:S05]  /*3670*/  BSYNC B0 ;  /* 0x0000000000007941 */ /* 0x000fea0003800000 */
.L_x_64:
[----:B-----5:R-:W-:Y:S01]  /*3680*/  HADD2.F32 R23, -RZ, R159.H0_H0 ;  /* 0x2000009fff177230 */ /* 0x020fe20000004100 */
[----:B------:R-:W-:Y:S01]  /*3690*/  ISETP.GT.AND P3, PT, R7, 0x30, PT ;  /* 0x000000300700780c */ /* 0x000fe20003f64270 */
[----:B------:R-:W-:Y:S03]  /*36a0*/  BSSY B0, `(.L_x_66) ;  /* 0x0000008000007945 */ /* 0x000fe60003800000 */
[----:B------:R-:W-:-:S04]  /*36b0*/  FMUL R4, R23, R2 ;  /* 0x0000000217047220 */ /* 0x000fc80000400000 */
[----:B------:R-:W-:-:S05]  /*36c0*/  FFMA R4, R143, R0, R4 ;  /* 0x000000008f047223 */ /* 0x000fca0000000004 */
[----:B------:R-:W-:-:S05]  /*36d0*/  F2FP.F16.F32.PACK_AB R4, RZ, R4 ;  /* 0x00000004ff04723e */ /* 0x000fca00000000ff */
[----:B------:R0:W-:Y:S01]  /*36e0*/  @P0 STG.E.U16 desc[UR14][R8.64+0x52], R4 ;  /* 0x0000520408000986 */ /* 0x0001e2000c10150e */
[----:B------:R-:W-:-:S13]  /*36f0*/  ISETP.GT.AND P0, PT, R5, RZ, P3 ;  /* 0x000000ff0500720c */ /* 0x000fda0001f04270 */
[----:B0-----:R-:W-:Y:S05]  /*3700*/  @!P0 BRA `(.L_x_67) ;  /* 0x0000000000048947 */ /* 0x001fea0003800000 */
[----:B------:R0:W5:Y:S02]  /*3710*/  LDG.E.LTC128B.U16 R159, desc[UR14][R156.64+0x60] ;  /* 0x0000600e9c9f7981 */ /* 0x000164000c1e1520 */
.L_x_67:
[----:B------:R-:W-:Y:S05]  /*3720*/  BSYNC B0 ;  /* 0x0000000000007941 */ /* 0x000fea0003800000 */
.L_x_66:
[----:B-----5:R-:W-:Y:S01]  /*3730*/  HADD2.F32 R23, -RZ, R159.H0_H0 ;  /* 0x2000009fff177230 */ /* 0x020fe20000004100 */
[----:B------:R-:W-:Y:S01]  /*3740*/  ISETP.GT.AND P2, PT, R7, 0x31, PT ;  /* 0x000000310700780c */ /* 0x000fe20003f44270 */
[----:B------:R-:W-:Y:S01]  /*3750*/  @P0 IMAD.MOV.U32 R22, RZ, RZ, R154 ;  /* 0x000000ffff160224 */ /* 0x000fe200078e009a */
[----:B------:R-:W-:Y:S02]  /*3760*/  BSSY B0, `(.L_x_68) ;  /* 0x000000a000007945 */ /* 0x000fe40003800000 */
[----:B------:R-:W-:-:S04]  /*3770*/  FMUL R23, R23, R2 ;  /* 0x0000000217177220 */ /* 0x000fc80000400000 */
[----:B------:R-:W-:-:S05]  /*3780*/  FFMA R23, R144, R0, R23 ;  /* 0x0000000090177223 */ /* 0x000fca0000000017 */
[----:B------:R-:W-:-:S04]  /*3790*/  F2FP.F16.F32.PACK_AB R23, RZ, R23 ;  /* 0x00000017ff17723e */ /* 0x000fc800000000ff */
[----:B------:R-:W-:Y:S01]  /*37a0*/  PRMT R4, R23, 0x7610, R4 ;  /* 0x0000761017047816 */ /* 0x000fe20000000004 */
[----:B------:R-:W-:-:S05]  /*37b0*/  @P0 IMAD.MOV.U32 R23, RZ, RZ, R155 ;  /* 0x000000ffff170224 */ /* 0x000fca00078e009b */
[----:B------:R0:W-:Y:S01]  /*37c0*/  @P0 STG.E.U16 desc[UR14][R22.64+0x60], R4 ;  /* 0x0000600416000986 */ /* 0x0001e2000c10150e */
[----:B------:R-:W-:-:S13]  /*37d0*/  ISETP.GT.AND P0, PT, R5, RZ, P2 ;  /* 0x000000ff0500720c */ /* 0x000fda0001704270 */
[----:B0-----:R-:W-:Y:S05]  /*37e0*/  @!P0 BRA `(.L_x_69) ;  /* 0x0000000000048947 */ /* 0x001fea0003800000 */
[----:B------:R0:W5:Y:S02]  /*37f0*/  LDG.E.LTC128B.U16 R159, desc[UR14][R156.64+0x62] ;  /* 0x0000620e9c9f7981 */ /* 0x000164000c1e1520 */
.L_x_69:
[----:B------:R-:W-:Y:S05]  /*3800*/  BSYNC B0 ;  /* 0x0000000000007941 */ /* 0x000fea0003800000 */
.L_x_68:
        /* <DEDUP_REMOVED lines=11> */
.L_x_71:
[----:B------:R-:W-:Y:S05]  /*38c0*/  BSYNC B0 ;  /* 0x0000000000007941 */ /* 0x000fea0003800000 */
.L_x_70:
        /* <DEDUP_REMOVED lines=9> */
.L_x_73:
[----:B------:R-:W-:Y:S05]  /*3960*/  BSYNC B0 ;  /* 0x0000000000007941 */ /* 0x000fea0003800000 */
.L_x_72:
        /* <DEDUP_REMOVED lines=10> */
.L_x_75:
[----:B------:R-:W-:Y:S05]  /*3a10*/  BSYNC B0 ;  /* 0x0000000000007941 */ /* 0x000fea0003800000 */
.L_x_74:
[----:B-----5:R-:W-:Y:S01]  /*3a20*/  HADD2.F32 R23, -RZ, R159.H0_H0 ;  /* 0x2000009fff177230 */ /* 0x020fe20000004100 */
[----:B------:R-:W-:Y:S01]  /*3a30*/  BSSY B0, `(.L_x_76) ;  /* 0x000000c000007945 */ /* 0x000fe20003800000 */
[----:B------:R-:W-:-:S03]  /*3a40*/  @P0 IMAD.MOV.U32 R22, RZ, RZ, R154 ;  /* 0x000000ffff160224 */ /* 0x000fc600078e009a */
[----:B------:R-:W-:-:S04]  /*3a50*/  FMUL R23, R23, R2 ;  /* 0x0000000217177220 */ /* 0x000fc80000400000 */
[----:B------:R-:W-:-:S05]  /*3a60*/  FFMA R23, R148, R0, R23 ;  /* 0x0000000094177223 */ /* 0x000fca0000000017 */
[----:B------:R-:W-:-:S04]  /*3a70*/  F2FP.F16.F32.PACK_AB R23, RZ, R23 ;  /* 0x00000017ff17723e */ /* 0x000fc800000000ff */
[----:B------:R-:W-:Y:S01]  /*3a80*/  PRMT R4, R23, 0x7610, R4 ;  /* 0x0000761017047816 */ /* 0x000fe20000000004 */
[----:B------:R-:W-:-:S05]  /*3a90*/  @P0 IMAD.MOV.U32 R23, RZ, RZ, R155 ;  /* 0x000000ffff170224 */ /* 0x000fca00078e009b */
[----:B------:R0:W-:Y:S01]  /*3aa0*/  @P0 STG.E.U16 desc[UR14][R22.64+0x70], R4 ;  /* 0x0000700416000986 */ /* 0x0001e2000c10150e */
[----:B------:R-:W-:-:S04]  /*3ab0*/  ISETP.GT.AND P0, PT, R7, 0x39, PT ;  /* 0x000000390700780c */ /* 0x000fc80003f04270 */
[----:B------:R-:W-:-:S13]  /*3ac0*/  ISETP.GT.AND P5, PT, R5, RZ, P0 ;  /* 0x000000ff0500720c */ /* 0x000fda00007a4270 */
[----:B0-----:R-:W-:Y:S05]  /*3ad0*/  @!P5 BRA `(.L_x_77) ;  /* 0x000000000004d947 */ /* 0x001fea0003800000 */
[----:B------:R0:W5:Y:S02]  /*3ae0*/  LDG.E.LTC128B.U16 R159, desc[UR14][R156.64+0x72] ;  /* 0x0000720e9c9f7981 */ /* 0x000164000c1e1520 */
.L_x_77:
[----:B------:R-:W-:Y:S05]  /*3af0*/  BSYNC B0 ;  /* 0x0000000000007941 */ /* 0x000fea0003800000 */
.L_x_76:
        /* <DEDUP_REMOVED lines=11> */
.L_x_79:
[----:B------:R-:W-:Y:S05]  /*3bb0*/  BSYNC B0 ;  /* 0x0000000000007941 */ /* 0x000fea0003800000 */
.L_x_78:
        /* <DEDUP_REMOVED lines=9> */
[----:B------:R-:W-:-:S13]  /*3c50*/  ISETP.GT.AND P5, PT, R5, 0x8, P0 ;  /* 0x000000080500780c */ /* 0x000fda00007a4270 */
[----:B0-----:R-:W-:Y:S05]  /*3c60*/  @!P5 BRA `(.L_x_81) ;  /* 0x000000000004d947 */ /* 0x001fea0003800000 */
[----:B------:R0:W5:Y:S02]  /*3c70*/  LDG.E.LTC128B.U16 R159, desc[UR14][R18.64+0x72] ;  /* 0x0000720e129f7981 */ /* 0x000164000c1e1520 */
.L_x_81:
[----:B------:R-:W-:Y:S05]  /*3c80*/  BSYNC B0 ;  /* 0x0000000000007941 */ /* 0x000fea0003800000 */
.L_x_80:
[----:B-----5:R-:W-:Y:S01]  /*3c90*/  HADD2.F32 R7, -RZ, R159.H0_H0 ;  /* 0x2000009fff077230 */ /* 0x020fe20000004100 */
[----:B------:R-:W-:Y:S01]  /*3ca0*/  LOP3.LUT R123, R13, 0x10, RZ, 0xfc, !PT ;  /* 0x000000100d7b7812 */ /* 0x000fe200078efcff */
[----:B------:R-:W-:Y:S02]  /*3cb0*/  USHF.L.U32 UR22, UR4, 0x7, URZ ;  /* 0x0000000704167899 */ /* 0x000fe4000800063f */
[----:B------:R-:W-:Y:S01]  /*3cc0*/  USHF.L.U64.HI UR4, UR4, 0x7, UR5 ;  /* 0x0000000704047899 */ /* 0x000fe20008010205 */
[----:B------:R-:W-:-:S04]  /*3cd0*/  FMUL R4, R7, R2 ;  /* 0x0000000207047220 */ /* 0x000fc80000400000 */
[----:B------:R-:W-:-:S05]  /*3ce0*/  FFMA R4, R151, R0, R4 ;  /* 0x0000000097047223 */ /* 0x000fca0000000004 */
[----:B------:R-:W-:-:S05]  /*3cf0*/  F2FP.F16.F32.PACK_AB R4, RZ, R4 ;  /* 0x00000004ff04723e */ /* 0x000fca00000000ff */
[----:B------:R1:W-:Y:S01]  /*3d00*/  @P5 STG.E.U16 desc[UR14][R8.64+0x72], R4 ;  /* 0x0000720408005986 */ /* 0x0003e2000c10150e */
[----:B------:R-:W-:-:S05]  /*3d10*/  IADD3 R126, P5, R123, R154, RZ ;  /* 0x0000009a7b7e7210 */ /* 0x000fca0007fbe0ff */
[----:B------:R-:W-:Y:S01]  /*3d20*/  IMAD.X R127, R15, 0x1, R155, P5 ;  /* 0x000000010f7f7824 */ /* 0x000fe200028e069b */
[----:B------:R-:W-:-:S04]  /*3d30*/  IADD3 R6, P5, R20, UR22, RZ ;  /* 0x0000001614067c10 */ /* 0x000fc8000ffbe0ff */
[----:B------:R-:W-:Y:S02]  /*3d40*/  IADD3.X R7, R21, UR4, RZ, P5, !PT ;  /* 0x0000000415077c10 */ /* 0x000fe4000affe4ff */
[----:B------:R-:W-:-:S13]  /*3d50*/  ISETP.GT.AND P5, PT, R5, 0x40, P4 ;  /* 0x000000400500780c */ /* 0x000fda00027a4270 */
[----:B------:R-:W0:Y:S01]  /*3d60*/  @P5 LDG.E.LTC128B.U16 R159, desc[UR14][R6.64] ;  /* 0x0000000e069f5981 */ /* 0x000e22000c1e1520 */
[----:B------:R-:W-:Y:S01]  /*3d70*/  LOP3.LUT R121, R13, 0x12, RZ, 0xfc, !PT ;  /* 0x000000120d797812 */ /* 0x000fe200078efcff */
[----:B------:R-:W-:Y:S01]  /*3d80*/  ULOP3.LUT UR21, UR22, 0x2, URZ, 0xfc, !UPT ;  /* 0x0000000216157892 */ /* 0x000fe2000f8efc3f */
[----:B0-23--:R-:W-:-:S05]  /*3d90*/  HADD2.F32 R19, -RZ, R159.H0_H0 ;  /* 0x2000009fff137230 */ /* 0x00dfca0000004100 */
[----:B------:R-:W-:-:S04]  /*3da0*/  FMUL R19, R19, R2 ;  /* 0x0000000213137220 */ /* 0x000fc80000400000 */
[----:B------:R-:W-:-:S05]  /*3db0*/  FFMA R19, R88, R0, R19 ;  /* 0x0000000058137223 */ /* 0x000fca0000000013 */
[----:B------:R-:W-:-:S04]  /*3dc0*/  F2FP.F16.F32.PACK_AB R19, RZ, R19 ;  /* 0x00000013ff13723e */ /* 0x000fc800000000ff */
[----:B------:R-:W-:-:S05]  /*3dd0*/  PRMT R12, R19, 0x7610, R12 ;  /* 0x00007610130c7816 */ /* 0x000fca000000000c */
[----:B------:R0:W-:Y:S01]  /*3de0*/  @P5 STG.E.U16 desc[UR14][R10.64], R12 ;  /* 0x0000000c0a005986 */ /* 0x0001e2000c10150e */
[----:B------:R-:W-:-:S05]  /*3df0*/  IADD3 R128, P5, R121, R154, RZ ;  /* 0x0000009a79807210 */ /* 0x000fca0007fbe0ff */
[----:B------:R-:W-:Y:S01]  /*3e00*/  IMAD.X R129, R15, 0x1, R155, P5 ;  /* 0x000000010f817824 */ /* 0x000fe200028e069b */
[----:B------:R-:W-:-:S04]  /*3e10*/  IADD3 R130, P5, R20, UR21, RZ ;  /* 0x0000001514827c10 */ /* 0x000fc8000ffbe0ff */
[----:B------:R-:W-:Y:S02]  /*3e20*/  IADD3.X R131, R21, UR4, RZ, P5, !PT ;  /* 0x0000000415837c10 */ /* 0x000fe4000affe4ff */
[----:B------:R-:W-:-:S13]  /*3e30*/  ISETP.GT.AND P5, PT, R5, 0x40, P6 ;  /* 0x000000400500780c */ /* 0x000fda00037a4270 */
[----:B------:R-:W2:Y:S01]  /*3e40*/  @P5 LDG.E.LTC128B.U16 R159, desc[UR14][R130.64] ;  /* 0x0000000e829f5981 */ /* 0x000ea2000c1e1520 */
[----:B------:R-:W-:Y:S01]  /*3e50*/  BSSY B0, `(.L_x_82) ;  /* 0x000000d000007945 */ /* 0x000fe20003800000 */
[----:B--2---:R-:W-:-:S05]  /*3e60*/  HADD2.F32 R19, -RZ, R159.H0_H0 ;  /* 0x2000009fff137230 */ /* 0x004fca0000004100 */
[----:B-1----:R-:W-:-:S04]  /*3e70*/  FMUL R4, R19, R2 ;  /* 0x0000000213047220 */ /* 0x002fc80000400000 */
        /* <DEDUP_REMOVED lines=8> */
[----:B0-----:R-:W-:Y:S05]  /*3f00*/  @!P5 BRA `(.L_x_83) ;  /* 0x000000000004d947 */ /* 0x001fea0003800000 */
[----:B------:R0:W5:Y:S02]  /*3f10*/  LDG.E.LTC128B.U16 R159, desc[UR14][R18.64] ;  /* 0x0000000e129f7981 */ /* 0x000164000c1e1520 */
.L_x_83:
[----:B------:R-:W-:Y:S05]  /*3f20*/  BSYNC B0 ;  /* 0x0000000000007941 */ /* 0x000fea0003800000 */
.L_x_82:
[----:B-----5:R-:W-:Y:S01]  /*3f30*/  HADD2.F32 R89, -RZ, R159.H0_H0 ;  /* 0x2000009fff597230 */ /* 0x020fe20000004100 */
[----:B------:R-:W-:Y:S01]  /*3f40*/  BSSY B0, `(.L_x_84) ;  /* 0x000000d000007945 */ /* 0x000fe20003800000 */
[----:B------:R-:W-:-:S03]  /*3f50*/  PRMT R88, R159, 0x7610, R88 ;  /* 0x000076109f587816 */ /* 0x000fc60000000058 */
[----:B------:R-:W-:-:S04]  /*3f60*/  FMUL R89, R89, R2 ;  /* 0x0000000259597220 */ /* 0x000fc80000400000 */
[----:B------:R-:W-:-:S05]  /*3f70*/  FFMA R89, R90, R0, R89 ;  /* 0x000000005a597223 */ /* 0x000fca0000000059 */
[----:B------:R-:W-:-:S05]  /*3f80*/  F2FP.F16.F32.PACK_AB R89, RZ, R89 ;  /* 0x00000059ff59723e */ /* 0x000fca00000000ff */
[----:B------:R1:W-:Y:S01]  /*3f90*/  @P5 STG.E.U16 desc[UR14][R22.64], R89 ;  /* 0x0000005916005986 */ /* 0x0003e2000c10150e */
[----:B------:R-:W-:-:S05]  /*3fa0*/  IADD3 R130, P5, R3, R8, RZ ;  /* 0x0000000803827210 */ /* 0x000fca0007fbe0ff */
[----:B------:R-:W-:Y:S01]  /*3fb0*/  IMAD.X R131, R15, 0x1, R9, P5 ;  /* 0x000000010f837824 */ /* 0x000fe200028e0609 */
[----:B------:R-:W-:-:S13]  /*3fc0*/  ISETP.GT.AND P5, PT, R5, 0x48, P6 ;  /* 0x000000480500780c */ /* 0x000fda00037a4270 */
[----:B-1----:R-:W-:Y:S05]  /*3fd0*/  @!P5 BRA `(.L_x_85) ;  /* 0x00000000000cd947 */ /* 0x002fea0003800000 */
[----:B------:R-:W-:-:S04]  /*3fe0*/  IADD3 R88, P6, R16, UR21, RZ ;  /* 0x0000001510587c10 */ /* 0x000fc8000ffde0ff */
[----:B------:R-:W-:-:S05]  /*3ff0*/  IADD3.X R89, R17, UR4, RZ, P6, !PT ;  /* 0x0000000411597c10 */ /* 0x000fca000b7fe4ff */
[----:B------:R1:W5:Y:S04]  /*4000*/  LDG.E.LTC128B.U16 R88, desc[UR14][R88.64] ;  /* 0x0000000e58587981 */ /* 0x000368000c1e1520 */
.L_x_85:
[----:B------:R-:W-:Y:S05]  /*4010*/  BSYNC B0 ;  /* 0x0000000000007941 */ /* 0x000fea0003800000 */
.L_x_84:
[----:B-1---5:R-:W-:Y:S01]  /*4020*/  HADD2.F32 R89, -RZ, R88.H0_H0 ;  /* 0x20000058ff597230 */ /* 0x022fe20000004100 */
[----:B------:R-:W-:Y:S01]  /*4030*/  ULOP3.LUT UR20, UR22, 0x10, URZ, 0xfc, !UPT ;  /* 0x0000001016147892 */ /* 0x000fe2000f8efc3f */
[----:B------:R-:W-:-:S03]  /*4040*/  LOP3.LUT P6, RZ, R120, 0x4, RZ, 0xc0, !PT ;  /* 0x0000000478ff7812 */ /* 0x000fc600078cc0ff */
[----:B------:R-:W-:Y:S01]  /*4050*/  FMUL R4, R89, R2 ;  /* 0x0000000259047220 */ /* 0x000fe20000400000 */
[----:B------:R-:W-:-:S03]  /*4060*/  LOP3.LUT R89, R13, 0x20, RZ, 0xfc, !PT ;  /* 0x000000200d597812 */ /* 0x000fc600078efcff */
        /* <DEDUP_REMOVED lines=8> */
[----:B------:R-:W2:Y:S01]  /*40f0*/  @P5 LDG.E.LTC128B.U16 R88, desc[UR14][R132.64] ;  /* 0x0000000e84585981 */ /* 0x000ea2000c1e1520 */
[----:B------:R-:W-:Y:S01]  /*4100*/  ULOP3.LUT UR19, UR22, 0x12, URZ, 0xfc, !UPT ;  /* 0x0000001216137892 */ /* 0x000fe2000f8efc3f */
[----:B--2---:R-:W-:-:S05]  /*4110*/  HADD2.F32 R91, -RZ, R88.H0_H0 ;  /* 0x20000058ff5b7230 */ /* 0x004fca0000004100 */
[----:B------:R-:W-:-:S04]  /*4120*/  FMUL R91, R91, R2 ;  /* 0x000000025b5b7220 */ /* 0x000fc80000400000 */
[----:B------:R-:W-:-:S05]  /*4130*/  FFMA R91, R92, R0, R91 ;  /* 0x000000005c5b7223 */ /* 0x000fca000000005b */
[----:B------:R-:W-:-:S04]  /*4140*/  F2FP.F16.F32.PACK_AB R91, RZ, R91 ;  /* 0x0000005bff5b723e */ /* 0x000fc800000000ff */
[----:B------:R-:W-:Y:S02]  /*4150*/  PRMT R12, R91, 0x7610, R12 ;  /* 0x000076105b0c7816 */ /* 0x000fe4000000000c */
[----:B------:R-:W-:-:S03]  /*4160*/  LOP3.LUT R91, R13, 0x22, RZ, 0xfc, !PT ;  /* 0x000000220d5b7812 */ /* 0x000fc600078efcff */
[----:B------:R2:W-:Y:S01]  /*4170*/  @P5 STG.E.U16 desc[UR14][R126.64], R12 ;  /* 0x0000000c7e005986 */ /* 0x0005e2000c10150e */
[----:B-1----:R-:W-:-:S05]  /*4180*/  IADD3 R130, P5, R91, R154, RZ ;  /* 0x0000009a5b827210 */ /* 0x002fca0007fbe0ff */
[----:B------:R-:W-:Y:S01]  /*4190*/  IMAD.X R131, R15, 0x1, R155, P5 ;  /* 0x000000010f837824 */ /* 0x000fe200028e069b */
[----:B------:R-:W-:-:S04]  /*41a0*/  IADD3 R132, P5, R20, UR19, RZ ;  /* 0x0000001314847c10 */ /* 0x000fc8000ffbe0ff */
[----:B------:R-:W-:Y:S02]  /*41b0*/  IADD3.X R133, R21, UR4, RZ, P5, !PT ;  /* 0x0000000415857c10 */ /* 0x000fe4000affe4ff */
[----:B------:R-:W-:-:S04]  /*41c0*/  LOP3.LUT P5, RZ, R120, 0x8, RZ, 0xc0, !PT ;  /* 0x0000000878ff7812 */ /* 0x000fc800078ac0ff */
[----:B------:R-:W-:-:S13]  /*41d0*/  ISETP.GT.AND P5, PT, R5, 0x40, P5 ;  /* 0x000000400500780c */ /* 0x000fda0002fa4270 */
[----:B------:R-:W3:Y:S01]  /*41e0*/  @P5 LDG.E.LTC128B.U16 R88, desc[UR14][R132.64] ;  /* 0x0000000e84585981 */ /* 0x000ee2000c1e1520 */
[----:B------:R-:W-:Y:S01]  /*41f0*/  BSSY B0, `(.L_x_86) ;  /* 0x000000d000007945 */ /* 0x000fe20003800000 */
[----:B---3--:R-:W-:-:S05]  /*4200*/  HADD2.F32 R135, -RZ, R88.H0_H0 ;  /* 0x20000058ff877230 */ /* 0x008fca0000004100 */
[----:B------:R-:W-:-:S04]  /*4210*/  FMUL R4, R135, R2 ;  /* 0x0000000287047220 */ /* 0x000fc80000400000 */
[----:B------:R-:W-:-:S05]  /*4220*/  FFMA R4, R93, R0, R4 ;  /* 0x000000005d047223 */ /* 0x000fca0000000004 */
[----:B------:R-:W-:-:S05]  /*4230*/  F2FP.F16.F32.PACK_AB R4, RZ, R4 ;  /* 0x00000004ff04723e */ /* 0x000fca00000000ff */
[----:B------:R1:W-:Y:S01]  /*4240*/  @P5 STG.E.U16 desc[UR14][R128.64], R4 ;  /* 0x0000000480005986 */ /* 0x0003e2000c10150e */
[----:B--2---:R-:W-:-:S05]  /*4250*/  IADD3 R126, P5, R123, R8, RZ ;  /* 0x000000087b7e7210 */ /* 0x004fca0007fbe0ff */
[----:B------:R-:W-:Y:S01]  /*4260*/  IMAD.X R127, R15, 0x1, R9, P5 ;  /* 0x000000010f7f7824 */ /* 0x000fe200028e0609 */
[----:B------:R-:W-:-:S13]  /*4270*/  ISETP.GT.AND P5, PT, R5, 0x48, P6 ;  /* 0x000000480500780c */ /* 0x000fda00037a4270 */
[----:B-1----:R-:W-:Y:S05]  /*4280*/  @!P5 BRA `(.L_x_87) ;  /* 0x00000000000cd947 */ /* 0x002fea0003800000 */
[----:B------:R-:W-:-:S04]  /*4290*/  IADD3 R92, P6, R16, UR20, RZ ;  /* 0x00000014105c7c10 */ /* 0x000fc8000ffde0ff */
[----:B------:R-:W-:-:S05]  /*42a0*/  IADD3.X R93, R17, UR4, RZ, P6, !PT ;  /* 0x00000004115d7c10 */ /* 0x000fca000b7fe4ff */
[----:B------:R1:W5:Y:S04]  /*42b0*/  LDG.E.LTC128B.U16 R88, desc[UR14][R92.64] ;  /* 0x0000000e5c587981 */ /* 0x000368000c1e1520 */
.L_x_87:
[----:B------:R-:W-:Y:S05]  /*42c0*/  BSYNC B0 ;  /* 0x0000000000007941 */ /* 0x000fea0003800000 */
.L_x_86:
[----:B-1---5:R-:W-:Y:S01]  /*42d0*/  HADD2.F32 R93, -RZ, R88.H0_H0 ;  /* 0x20000058ff5d7230 */ /* 0x022fe20000004100 */
[----:B------:R-:W-:Y:S01]  /*42e0*/  LOP3.LUT P6, RZ, R120, 0x8, RZ, 0xc0, !PT ;  /* 0x0000000878ff7812 */ /* 0x000fe200078cc0ff */
[----:B------:R-:W-:Y:S03]  /*42f0*/  BSSY B0, `(.L_x_88) ;  /* 0x000000c000007945 */ /* 0x000fe60003800000 */
        /* <DEDUP_REMOVED lines=11> */
.L_x_89:
[----:B------:R-:W-:Y:S05]  /*43b0*/  BSYNC B0 ;  /* 0x0000000000007941 */ /* 0x000fea0003800000 */
.L_x_88:
        /* <DEDUP_REMOVED lines=42> */
.L_x_91:
[----:B------:R-:W-:Y:S05]  /*4660*/  BSYNC B0 ;  /* 0x0000000000007941 */ /* 0x000fea0003800000 */
.L_x_90:
        /* <DEDUP_REMOVED lines=14> */
.L_x_93:
[----:B------:R-:W-:Y:S05]  /*4750*/  BSYNC B0 ;  /* 0x0000000000007941 */ /* 0x000fea0003800000 */
.L_x_92:
        /* <DEDUP_REMOVED lines=42> */
.L_x_95:
[----:B------:R-:W-:Y:S05]  /*4a00*/  BSYNC B0 ;  /* 0x0000000000007941 */ /* 0x000fea0003800000 */
.L_x_94:
        /* <DEDUP_REMOVED lines=14> */
.L_x_97:
[----:B------:R-:W-:Y:S05]  /*4af0*/  BSYNC B0 ;  /* 0x0000000000007941 */ /* 0x000fea0003800000 */
.L_x_96:
        /* <DEDUP_REMOVED lines=42> */
.L_x_99:
[----:B------:R-:W-:Y:S05]  /*4da0*/  BSYNC B0 ;  /* 0x0000000000007941 */ /* 0x000fea0003800000 */
.L_x_98:
        /* <DEDUP_REMOVED lines=14> */
.L_x_101:
[----:B------:R-:W-:Y:S05]  /*4e90*/  BSYNC B0 ;  /* 0x0000000000007941 */ /* 0x000fea0003800000 */
.L_x_100:
        /* <DEDUP_REMOVED lines=42> */
.L_x_103:
[----:B------:R-:W-:Y:S05]  /*5140*/  BSYNC B0 ;  /* 0x0000000000007941 */ /* 0x000fea0003800000 */
.L_x_102:
        /* <DEDUP_REMOVED lines=14> */
.L_x_105:
[----:B------:R-:W-:Y:S05]  /*5230*/  BSYNC B0 ;  /* 0x0000000000007941 */ /* 0x000fea0003800000 */
.L_x_104:
[----:B-1---5:R-:W-:Y:S01]  /*5240*/  HADD2.F32 R109, -RZ, R88.H0_H0 ;  /* 0x20000058ff6d7230 */ /* 0x022fe20000004100 */
[----:B------:R-:W-:-:S04]  /*5250*/  ULOP3.LUT UR8, UR22, 0x60, URZ, 0xfc, !UPT ;  /* 0x0000006016087892 */ /* 0x000fc8000f8efc3f */
        /* <DEDUP_REMOVED lines=38> */
.L_x_107:
[----:B------:R-:W-:Y:S05]  /*54c0*/  BSYNC B0 ;  /* 0x0000000000007941 */ /* 0x000fea0003800000 */
.L_x_106:
[----:B-1---5:R-:W-:Y:S01]  /*54d0*/  HADD2.F32 R113, -RZ, R88.H0_H0 ;  /* 0x20000058ff717230 */ /* 0x022fe20000004100 */
[----:B------:R-:W-:Y:S04]  /*54e0*/  BSSY B0, `(.L_x_108) ;  /* 0x000000c000007945 */ /* 0x000fe80003800000 */
        /* <DEDUP_REMOVED lines=11> */
.L_x_109:
[----:B------:R-:W-:Y:S05]  /*55a0*/  BSYNC B0 ;  /* 0x0000000000007941 */ /* 0x000fea0003800000 */
.L_x_108:
[----:B-1---5:R-:W-:Y:S01]  /*55b0*/  HADD2.F32 R113, -RZ, R88.H0_H0 ;  /* 0x20000058ff717230 */ /* 0x022fe20000004100 */
[----:B------:R-:W-:-:S04]  /*55c0*/  ULOP3.LUT UR6, UR22, 0x70, URZ, 0xfc, !UPT ;  /* 0x0000007016067892 */ /* 0x000fc8000f8efc3f */
[----:B------:R-:W-:-:S04]  /*55d0*/  FMUL R4, R113, R2 ;  /* 0x0000000271047220 */ /* 0x000fc80000400000 */
[----:B------:R-:W-:-:S05]  /*55e0*/  FFMA R4, R115, R0, R4 ;  /* 0x0000000073047223 */ /* 0x000fca0000000004 */
[----:B------:R-:W-:-:S05]  /*55f0*/  F2FP.F16.F32.PACK_AB R4, RZ, R4 ;  /* 0x00000004ff04723e */ /* 0x000fca00000000ff */
[----:B------:R-:W-:Y:S01]  /*5600*/  @P5 STG.E.U16 desc[UR14][R130.64], R4 ;  /* 0x0000000482005986 */ /* 0x000fe2000c10150e */
        /* <DEDUP_REMOVED lines=10> */
[----:B------:R-:W-:-:S05]  /*56b0*/  F2FP.F16.F32.PACK_AB R115, RZ, R115 ;  /* 0x00000073ff73723e */ /* 0x000fca00000000ff */
[----:B------:R1:W-:Y:S01]  /*56c0*/  @P5 STG.E.U16 desc[UR14][R126.64], R115 ;  /* 0x000000737e005986 */ /* 0x0003e2000c10150e */
[----:B------:R-:W-:-:S05]  /*56d0*/  IADD3 R114, P5, R111, R8, RZ ;  /* 0x000000086f727210 */ /* 0x000fca0007fbe0ff */
[----:B-1----:R-:W-:Y:S01]  /*56e0*/  IMAD.X R115, R15, 0x1, R9, P5 ;  /* 0x000000010f737824 */ /* 0x002fe200028e0609 */
[----:B------:R-:W-:-:S04]  /*56f0*/  IADD3 R20, P5, R20, UR5, RZ ;  /* 0x0000000514147c10 */ /* 0x000fc8000ffbe0ff */
[----:B------:R-:W-:Y:S02]  /*5700*/  IADD3.X R21, R21, UR4, RZ, P5, !PT ;  /* 0x0000000415157c10 */ /* 0x000fe4000affe4ff */
[----:B------:R-:W-:-:S13]  /*5710*/  ISETP.GT.AND P5, PT, R5, 0x40, P0 ;  /* 0x000000400500780c */ /* 0x000fda00007a4270 */
[----:B------:R-:W2:Y:S01]  /*5720*/  @P5 LDG.E.LTC128B.U16 R88, desc[UR14][R20.64] ;  /* 0x0000000e14585981 */ /* 0x000ea2000c1e1520 */
[----:B------:R-:W-:Y:S01]  /*5730*/  BSSY B0, `(.L_x_110) ;  /* 0x000000d000007945 */ /* 0x000fe20003800000 */
[----:B--2---:R-:W-:-:S05]  /*5740*/  HADD2.F32 R9, -RZ, R88.H0_H0 ;  /* 0x20000058ff097230 */ /* 0x004fca0000004100 */
        /* <DEDUP_REMOVED lines=11> */
.L_x_111:
[----:B------:R-:W-:Y:S05]  /*5800*/  BSYNC B0 ;  /* 0x0000000000007941 */ /* 0x000fea0003800000 */
.L_x_110:
        /* <DEDUP_REMOVED lines=11> */
[----:B-1----:R-:W-:Y:S05]  /*58c0*/  @!P5 BRA `(.L_x_113) ;  /* 0x000000000004d947 */ /* 0x002fea0003800000 */
[----:B------:R1:W5:Y:S02]  /*58d0*/  LDG.E.LTC128B.U16 R88, desc[UR14][R16.64] ;  /* 0x0000000e10587981 */ /* 0x000364000c1e1520 */
.L_x_113:
[----:B------:R-:W-:Y:S05]  /*58e0*/  BSYNC B0 ;  /* 0x0000000000007941 */ /* 0x000fea0003800000 */
.L_x_112:
        /* <DEDUP_REMOVED lines=13> */
.L_x_115:
[----:B------:R-:W-:Y:S05]  /*59c0*/  BSYNC B0 ;  /* 0x0000000000007941 */ /* 0x000fea0003800000 */
.L_x_114:
[----:B-----5:R-:W-:Y:S01]  /*59d0*/  HADD2.F32 R21, -RZ, R88.H0_H0 ;  /* 0x20000058ff157230 */ /* 0x020fe20000004100 */
        /* <DEDUP_REMOVED lines=9> */
[----:B--2---:R-:W-:Y:S05]  /*5a70*/  @!P5 BRA `(.L_x_117) ;  /* 0x00000000000cd947 */ /* 0x004fea0003800000 */
[----:B------:R-:W-:-:S04]  /*5a80*/  IADD3 R20, P6, R6, UR21, RZ ;  /* 0x0000001506147c10 */ /* 0x000fc8000ffde0ff */
[----:B------:R-:W-:-:S05]  /*5a90*/  IADD3.X R21, R7, UR4, RZ, P6, !PT ;  /* 0x0000000407157c10 */ /* 0x000fca000b7fe4ff */
[----:B------:R2:W5:Y:S04]  /*5aa0*/  LDG.E.LTC128B.U16 R88, desc[UR14][R20.64] ;  /* 0x0000000e14587981 */ /* 0x000568000c1e1520 */
.L_x_117:
[----:B------:R-:W-:Y:S05]  /*5ab0*/  BSYNC B0 ;  /* 0x0000000000007941 */ /* 0x000fea0003800000 */
.L_x_116:
[----:B--2--5:R-:W-:Y:S01]  /*5ac0*/  HADD2.F32 R21, -RZ, R88.H0_H0 ;  /* 0x20000058ff157230 */ /* 0x024fe20000004100 */
        /* <DEDUP_REMOVED lines=10> */
[----:B--2---:R-:W-:Y:S05]  /*5b70*/  @!P5 BRA `(.L_x_119) ;  /* 0x000000000004d947 */ /* 0x004fea0003800000 */
[----:B------:R2:W5:Y:S02]  /*5b80*/  LDG.E.LTC128B.U16 R88, desc[UR14][R56.64] ;  /* 0x0000000e38587981 */ /* 0x000564000c1e1520 */
.L_x_119:
[----:B------:R-:W-:Y:S05]  /*5b90*/  BSYNC B0 ;  /* 0x0000000000007941 */ /* 0x000fea0003800000 */
.L_x_118:
        /* <DEDUP_REMOVED lines=10> */
[----:B---3--:R-:W-:Y:S05]  /*5c40*/  @!P5 BRA `(.L_x_121) ;  /* 0x00000000000cd947 */ /* 0x008fea0003800000 */
[----:B------:R-:W-:-:S04]  /*5c50*/  IADD3 R116, P6, R18, UR21, RZ ;  /* 0x0000001512747c10 */ /* 0x000fc8000ffde0ff */
[----:B------:R-:W-:-:S05]  /*5c60*/  IADD3.X R117, R19, UR4, RZ, P6, !PT ;  /* 0x0000000413757c10 */ /* 0x000fca000b7fe4ff */
[----:B------:R3:W5:Y:S04]  /*5c70*/  LDG.E.LTC128B.U16 R88, desc[UR14][R116.64] ;  /* 0x0000000e74587981 */ /* 0x000768000c1e1520 */
.L_x_121:
[----:B------:R-:W-:Y:S05]  /*5c80*/  BSYNC B0 ;  /* 0x0000000000007941 */ /* 0x000fea0003800000 */
.L_x_120:
[----:B---3-5:R-:W-:Y:S01]  /*5c90*/  HADD2.F32 R117, -RZ, R88.H0_H0 ;  /* 0x20000058ff757230 */ /* 0x028fe20000004100 */
        /* <DEDUP_REMOVED lines=13> */
.L_x_123:
[----:B------:R-:W-:Y:S05]  /*5d70*/  BSYNC B0 ;  /* 0x0000000000007941 */ /* 0x000fea0003800000 */
.L_x_122:
        /* <DEDUP_REMOVED lines=8> */
[----:B---3--:R-:W-:Y:S01]  /*5e00*/  IMAD.X R117, R11, 0x1, R15, P5 ;  /* 0x000000010b757824 */ /* 0x008fe200028e060f */
[----:B------:R-:W-:-:S13]  /*5e10*/  ISETP.GT.AND P5, PT, R5, 0x80, P6 ;  /* 0x000000800500780c */ /* 0x000fda00037a4270 */
[----:B------:R-:W-:Y:S05]  /*5e20*/  @!P5 BRA `(.L_x_125) ;  /* 0x00000000000cd947 */ /* 0x000fea0003800000 */
[----:B------:R-:W-:-:S04]  /*5e30*/  IADD3 R112, P6, R6, UR19, RZ ;  /* 0x0000001306707c10 */ /* 0x000fc8000ffde0ff */
[----:B------:R-:W-:-:S05]  /*5e40*/  IADD3.X R113, R7, UR4, RZ, P6, !PT ;  /* 0x0000000407717c10 */ /* 0x000fca000b7fe4ff */
[----:B------:R3:W5:Y:S04]  /*5e50*/  LDG.E.LTC128B.U16 R88, desc[UR14][R112.64] ;  /* 0x0000000e70587981 */ /* 0x000768000c1e1520 */
.L_x_125:
[----:B------:R-:W-:Y:S05]  /*5e60*/  BSYNC B0 ;  /* 0x0000000000007941 */ /* 0x000fea0003800000 */
.L_x_124:
[----:B---3-5:R-:W-:Y:S01]  /*5e70*/  HADD2.F32 R113, -RZ, R88.H0_H0 ;  /* 0x20000058ff717230 */ /* 0x028fe20000004100 */
[----:B------:R-:W-:Y:S01]  /*5e80*/  LOP3.LUT P6, RZ, R120, 0x4, RZ, 0xc0, !PT ;  /* 0x0000000478ff7812 */ /* 0x000fe200078cc0ff */
[----:B------:R-:W-:Y:S01]  /*5e90*/  BSSY B0, `(.L_x_126) ;  /* 0x000000d000007945 */ /* 0x000fe20003800000 */
[----:B------:R-:W-:Y:S02]  /*5ea0*/  PRMT R60, R88, 0x7610, R60 ;  /* 0x00007610583c7816 */ /* 0x000fe4000000003c */
        /* <DEDUP_REMOVED lines=11> */
.L_x_127:
[----:B------:R-:W-:Y:S05]  /*5f60*/  BSYNC B0 ;  /* 0x0000000000007941 */ /* 0x000fea0003800000 */
.L_x_126:
        /* <DEDUP_REMOVED lines=15> */
.L_x_129:
[----:B------:R-:W-:Y:S05]  /*6060*/  BSYNC B0 ;  /* 0x0000000000007941 */ /* 0x000fea0003800000 */
.L_x_128:
        /* <DEDUP_REMOVED lines=14> */
.L_x_131:
[----:B------:R-:W-:Y:S05]  /*6150*/  BSYNC B0 ;  /* 0x0000000000007941 */ /* 0x000fea0003800000 */
.L_x_130:
        /* <DEDUP_REMOVED lines=14> */
.L_x_133:
[----:B------:R-:W-:Y:S05]  /*6240*/  BSYNC B0 ;  /* 0x0000000000007941 */ /* 0x000fea0003800000 */
.L_x_132:
        /* <DEDUP_REMOVED lines=14> */
.L_x_135:
[----:B------:R-:W-:Y:S05]  /*6330*/  BSYNC B0 ;  /* 0x0000000000007941 */ /* 0x000fea0003800000 */
.L_x_134:
        /* <DEDUP_REMOVED lines=14> */
.L_x_137:
[----:B------:R-:W-:Y:S05]  /*6420*/  BSYNC B0 ;  /* 0x0000000000007941 */ /* 0x000fea0003800000 */
.L_x_136:
        /* <DEDUP_REMOVED lines=14> */
.L_x_139:
[----:B------:R-:W-:Y:S05]  /*6510*/  BSYNC B0 ;  /* 0x0000000000007941 */ /* 0x000fea0003800000 */
.L_x_138:
        /* <DEDUP_REMOVED lines=14> */
.L_x_141:
[----:B------:R-:W-:Y:S05]  /*6600*/  BSYNC B0 ;  /* 0x0000000000007941 */ /* 0x000fea0003800000 */
.L_x_140:
        /* <DEDUP_REMOVED lines=14> */
.L_x_143:
[----:B------:R-:W-:Y:S05]  /*66f0*/  BSYNC B0 ;  /* 0x0000000000007941 */ /* 0x000fea0003800000 */
.L_x_142:
        /* <DEDUP_REMOVED lines=14> */
.L_x_145:
[----:B------:R-:W-:Y:S05]  /*67e0*/  BSYNC B0 ;  /* 0x0000000000007941 */ /* 0x000fea0003800000 */
.L_x_144:
        /* <DEDUP_REMOVED lines=14> */
.L_x_147:
[----:B------:R-:W-:Y:S05]  /*68d0*/  BSYNC B0 ;  /* 0x0000000000007941 */ /* 0x000fea0003800000 */
.L_x_146:
        /* <DEDUP_REMOVED lines=14> */
.L_x_149:
[----:B------:R-:W-:Y:S05]  /*69c0*/  BSYNC B0 ;  /* 0x0000000000007941 */ /* 0x000fea0003800000 */
.L_x_148:
        /* <DEDUP_REMOVED lines=14> */
.L_x_151:
[----:B------:R-:W-:Y:S05]  /*6ab0*/  BSYNC B0 ;  /* 0x0000000000007941 */ /* 0x000fea0003800000 */
.L_x_150:
        /* <DEDUP_REMOVED lines=14> */
.L_x_153:
[----:B------:R-:W-:Y:S05]  /*6ba0*/  BSYNC B0 ;  /* 0x0000000000007941 */ /* 0x000fea0003800000 */
.L_x_152:
        /* <DEDUP_REMOVED lines=14> */
.L_x_155:
[----:B------:R-:W-:Y:S05]  /*6c90*/  BSYNC B0 ;  /* 0x0000000000007941 */ /* 0x000fea0003800000 */
.L_x_154:
        /* <DEDUP_REMOVED lines=14> */
.L_x_157:
[----:B------:R-:W-:Y:S05]  /*6d80*/  BSYNC B0 ;  /* 0x0000000000007941 */ /* 0x000fea0003800000 */
.L_x_156:
        /* <DEDUP_REMOVED lines=14> */
.L_x_159:
[----:B------:R-:W-:Y:S05]  /*6e70*/  BSYNC B0 ;  /* 0x0000000000007941 */ /* 0x000fea0003800000 */
.L_x_158:
        /* <DEDUP_REMOVED lines=14> */
.L_x_161:
[----:B------:R-:W-:Y:S05]  /*6f60*/  BSYNC B0 ;  /* 0x0000000000007941 */ /* 0x000fea0003800000 */
.L_x_160:
[----:B---3-5:R-:W-:Y:S01]  /*6f70*/  HADD2.F32 R61, -RZ, R4.H0_H0 ;  /* 0x20000004ff3d7230 */ /* 0x028fe20000004100 */
        /* <DEDUP_REMOVED lines=12> */
.L_x_163:
[----:B------:R-:W-:Y:S05]  /*7040*/  BSYNC B0 ;  /* 0x0000000000007941 */ /* 0x000fea0003800000 */
.L_x_162:
        /* <DEDUP_REMOVED lines=13> */
.L_x_165:
[----:B------:R-:W-:Y:S05]  /*7120*/  BSYNC B0 ;  /* 0x0000000000007941 */ /* 0x000fea0003800000 */
.L_x_164:
        /* <DEDUP_REMOVED lines=13> */
.L_x_167:
[----:B------:R-:W-:Y:S05]  /*7200*/  BSYNC B0 ;  /* 0x0000000000007941 */ /* 0x000fea0003800000 */
.L_x_166:
        /* <DEDUP_REMOVED lines=13> */
.L_x_169:
[----:B------:R-:W-:Y:S05]  /*72e0*/  BSYNC B0 ;  /* 0x0000000000007941 */ /* 0x000fea0003800000 */
.L_x_168:
        /* <DEDUP_REMOVED lines=13> */
.L_x_171:
[----:B------:R-:W-:Y:S05]  /*73c0*/  BSYNC B0 ;  /* 0x0000000000007941 */ /* 0x000fea0003800000 */
.L_x_170:
        /* <DEDUP_REMOVED lines=11> */
[----:B---3--:R-:W-:Y:S05]  /*7480*/  @!P5 BRA `(.L_x_173) ;  /* 0x000000000004d947 */ /* 0x008fea0003800000 */
[----:B------:R3:W5:Y:S02]  /*7490*/  LDG.E.LTC128B.U16 R4, desc[UR14][R6.64] ;  /* 0x0000000e06047981 */ /* 0x000764000c1e1520 */
.L_x_173:
[----:B------:R-:W-:Y:S05]  /*74a0*/  BSYNC B0 ;  /* 0x0000000000007941 */ /* 0x000fea0003800000 */
.L_x_172:
        /* <DEDUP_REMOVED lines=13> */
.L_x_175:
[----:B------:R-:W-:Y:S05]  /*7580*/  BSYNC B0 ;  /* 0x0000000000007941 */ /* 0x000fea0003800000 */
.L_x_174:
        /* <DEDUP_REMOVED lines=9> */
[----:B---3--:R-:W-:Y:S02]  /*7620*/  IADD3.X R7, R19, UR4, RZ, P5, !PT ;  /* 0x0000000413077c10 */ /* 0x008fe4000affe4ff */
[----:B------:R-:W-:-:S13]  /*7630*/  ISETP.GT.AND P5, PT, R5, 0x88, P0 ;  /* 0x000000880500780c */ /* 0x000fda00007a4270 */
[----:B------:R-:W-:Y:S05]  /*7640*/  @!P5 BRA `(.L_x_177) ;  /* 0x000000000004d947 */ /* 0x000fea0003800000 */
[----:B------:R3:W5:Y:S02]  /*7650*/  LDG.E.LTC128B.U16 R4, desc[UR14][R6.64] ;  /* 0x0000000e06047981 */ /* 0x000764000c1e1520 */
.L_x_177:
[----:B------:R-:W-:Y:S05]  /*7660*/  BSYNC B0 ;  /* 0x0000000000007941 */ /* 0x000fea0003800000 */
.L_x_176:
[----:B---3-5:R-:W-:Y:S01]  /*7670*/  HADD2.F32 R7, -RZ, R4.H0_H0 ;  /* 0x20000004ff077230 */ /* 0x028fe20000004100 */
[----:B------:R-:W-:Y:S04]  /*7680*/  BSSY B0, `(.L_x_178) ;  /* 0x000000d000007945 */ /* 0x000fe80003800000 */
[----:B------:R-:W-:-:S04]  /*7690*/  FMUL R6, R7, R2 ;  /* 0x0000000207067220 */ /* 0x000fc80000400000 */
[----:B------:R-:W-:-:S05]  /*76a0*/  FFMA R6, R87, R0, R6 ;  /* 0x0000000057067223 */ /* 0x000fca0000000006 */
[----:B------:R-:W-:-:S04]  /*76b0*/  F2FP.F16.F32.PACK_AB R6, RZ, R6 ;  /* 0x00000006ff06723e */ /* 0x000fc800000000ff */
[----:B------:R-:W-:-:S05]  /*76c0*/  PRMT R11, R6, 0x7610, R11 ;  /* 0x00007610060b7816 */ /* 0x000fca000000000b */
        /* <DEDUP_REMOVED lines=8> */
.L_x_179:
[----:B------:R-:W-:Y:S05]  /*7750*/  BSYNC B0 ;  /* 0x0000000000007941 */ /* 0x000fea0003800000 */
.L_x_178:
        /* <DEDUP_REMOVED lines=11> */
[----:B0-----:R-:W-:-:S04]  /*7810*/  IADD3 R18, P6, R16, UR21, RZ ;  /* 0x0000001510127c10 */ /* 0x001fc8000ffde0ff */
[----:B------:R-:W-:-:S05]  /*7820*/  IADD3.X R19, R17, UR4, RZ, P6, !PT ;  /* 0x0000000411137c10 */ /* 0x000fca000b7fe4ff */
[----:B------:R3:W5:Y:S04]  /*7830*/  LDG.E.LTC128B.U16 R4, desc[UR14][R18.64] ;  /* 0x0000000e12047981 */ /* 0x000768000c1e1520 */
.L_x_181:
[----:B------:R-:W-:Y:S05]  /*7840*/  BSYNC B0 ;  /* 0x0000000000007941 */ /* 0x000fea0003800000 */
.L_x_180:
[----:B0--3-5:R-:W-:Y:S01]  /*7850*/  HADD2.F32 R19, -RZ, R4.H0_H0 ;  /* 0x20000004ff137230 */ /* 0x029fe20000004100 */
[----:B------:R-:W-:Y:S01]  /*7860*/  ISETP.GT.AND P4, PT, R5, 0xc8, P4 ;  /* 0x000000c80500780c */ /* 0x000fe20002784270 */
[----:B------:R-:W-:Y:S03]  /*7870*/  BSSY B0, `(.L_x_182) ;  /* 0x000000b000007945 */ /* 0x000fe60003800000 */
[----:B------:R-:W-:-:S04]  /*7880*/  FMUL R12, R19, R2 ;  /* 0x00000002130c7220 */ /* 0x000fc80000400000 */
[----:B------:R-:W-:-:S05]  /*7890*/  FFMA R12, R25, R0, R12 ;  /* 0x00000000190c7223 */ /* 0x000fca000000000c */
[----:B------:R-:W-:-:S05]  /*78a0*/  F2FP.F16.F32.PACK_AB R12, RZ, R12 ;  /* 0x0000000cff0c723e */ /* 0x000fca00000000ff */
[----:B------:R0:W-:Y:S01]  /*78b0*/  @P5 STG.E.U16 desc[UR14][R60.64], R12 ;  /* 0x0000000c3c005986 */ /* 0x0001e2000c10150e */
[----:B------:R-:W-:-:S05]  /*78c0*/  IADD3 R18, P5, R20, R13, RZ ;  /* 0x0000000d14127210 */ /* 0x000fca0007fbe0ff */
[----:B------:R-:W-:Y:S01]  /*78d0*/  IMAD.X R19, R21, 0x1, R15, P5 ;  /* 0x0000000115137824 */ /* 0x000fe200028e060f */
[----:B------:R-:W-:Y:S07]  /*78e0*/  @!P4 BRA `(.L_x_183) ;  /* 0x00000000000cc947 */ /* 0x000fee0003800000 */
[----:B0-----:R-:W-:-:S04]  /*78f0*/  IADD3 R12, P5, R56, UR22, RZ ;  /* 0x00000016380c7c10 */ /* 0x001fc8000ffbe0ff */
[----:B------:R-:W-:-:S05]  /*7900*/  IADD3.X R13, R57, UR4, RZ, P5, !PT ;  /* 0x00000004390d7c10 */ /* 0x000fca000affe4ff */
[----:B------:R3:W5:Y:S04]  /*7910*/  LDG.E.LTC128B.U16 R4, desc[UR14][R12.64] ;  /* 0x0000000e0c047981 */ /* 0x000768000c1e1520 */
.L_x_183:
[----:B------:R-:W-:Y:S05]  /*7920*/  BSYNC B0 ;  /* 0x0000000000007941 */ /* 0x000fea0003800000 */
.L_x_182:
        /* <DEDUP_REMOVED lines=11> */
[----:B0-----:R-:W-:-:S04]  /*79e0*/  IADD3 R12, P5, R56, UR21, RZ ;  /* 0x00000015380c7c10 */ /* 0x001fc8000ffbe0ff */
[----:B------:R-:W-:-:S05]  /*79f0*/  IADD3.X R13, R57, UR4, RZ, P5, !PT ;  /* 0x00000004390d7c10 */ /* 0x000fca000affe4ff */
[----:B------:R3:W5:Y:S04]  /*7a00*/  LDG.E.LTC128B.U16 R4, desc[UR14][R12.64] ;  /* 0x0000000e0c047981 */ /* 0x000768000c1e1520 */
.L_x_185:
[----:B------:R-:W-:Y:S05]  /*7a10*/  BSYNC B0 ;  /* 0x0000000000007941 */ /* 0x000fea0003800000 */
.L_x_184:
[----:B-----5:R-:W-:Y:S01]  /*7a20*/  HADD2.F32 R3, -RZ, R4.H0_H0 ;  /* 0x20000004ff037230 */ /* 0x020fe20000004100 */
[----:B------:R-:W-:Y:S01]  /*7a30*/  LOP3.LUT P5, RZ, R120, 0x4, RZ, 0xc0, !PT ;  /* 0x0000000478ff7812 */ /* 0x000fe200078ac0ff */
[----:B------:R-:W-:Y:S03]  /*7a40*/  BSSY B0, `(.L_x_186) ;  /* 0x000000c000007945 */ /* 0x000fe60003800000 */
[----:B0--3--:R-:W-:-:S04]  /*7a50*/  FMUL R12, R3, R2 ;  /* 0x00000002030c7220 */ /* 0x009fc80000400000 */
[----:B------:R-:W-:-:S05]  /*7a60*/  FFMA R12, R27, R0, R12 ;  /* 0x000000001b0c7223 */ /* 0x000fca000000000c */
[----:B------:R-:W-:-:S05]  /*7a70*/  F2FP.F16.F32.PACK_AB R12, RZ, R12 ;  /* 0x0000000cff0c723e */ /* 0x000fca00000000ff */
[----:B------:R0:W-:Y:S01]  /*7a80*/  @P4 STG.E.U16 desc[UR14][R22.64], R12 ;  /* 0x0000000c16004986 */ /* 0x0001e2000c10150e */
[----:B------:R-:W-:-:S05]  /*7a90*/  IADD3 R18, P4, R8, R89, RZ ;  /* 0x0000005908127210 */ /* 0x000fca0007f9e0ff */
[----:B------:R-:W-:Y:S01]  /*7aa0*/  IMAD.X R19, R9, 0x1, R15, P4 ;  /* 0x0000000109137824 */ /* 0x000fe200020e060f */
[----:B------:R-:W-:-:S13]  /*7ab0*/  ISETP.GT.AND P4, PT, R5, 0xc0, P5 ;  /* 0x000000c00500780c */ /* 0x000fda0002f84270 */
[----:B0-----:R-:W-:Y:S05]  /*7ac0*/  @!P4 BRA `(.L_x_187) ;  /* 0x00000000000cc947 */ /* 0x001fea0003800000 */
[----:B------:R-:W-:-:S04]  /*7ad0*/  IADD3 R12, P5, R16, UR20, RZ ;  /* 0x00000014100c7c10 */ /* 0x000fc8000ffbe0ff */
[----:B------:R-:W-:-:S05]  /*7ae0*/  IADD3.X R13, R17, UR4, RZ, P5, !PT ;  /* 0x00000004110d7c10 */ /* 0x000fca000affe4ff */
[----:B------:R0:W5:Y:S04]  /*7af0*/  LDG.E.LTC128B.U16 R4, desc[UR14][R12.64] ;  /* 0x0000000e0c047981 */ /* 0x000168000c1e1520 */
.L_x_187:
[----:B------:R-:W-:Y:S05]  /*7b00*/  BSYNC B0 ;  /* 0x0000000000007941 */ /* 0x000fea0003800000 */
.L_x_186:
        /* <DEDUP_REMOVED lines=14> */
.L_x_189:
[----:B------:R-:W-:Y:S05]  /*7bf0*/  BSYNC B0 ;  /* 0x0000000000007941 */ /* 0x000fea0003800000 */
.L_x_188:
[----:B-----5:R-:W-:Y:S01]  /*7c00*/  HADD2.F32 R3, -RZ, R4.H0_H0 ;  /* 0x20000004ff037230 */ /* 0x020fe20000004100 */
[----:B------:R-:W-:Y:S01]  /*7c10*/  LOP3.LUT P5, RZ, R120, 0x4, RZ, 0xc0, !PT ;  /* 0x0000000478ff7812 */ /* 0x000fe200078ac0ff */
[----:B------:R-:W-:Y:S03]  /*7c20*/  BSSY B0, `(.L_x_190) ;  /* 0x000000c000007945 */ /* 0x000fe60003800000 */
[----:B---3--:R-:W-:-:S04]  /*7c30*/  FMUL R6, R3, R2 ;  /* 0x0000000203067220 */ /* 0x008fc80000400000 */
[----:B------:R-:W-:-:S05]  /*7c40*/  FFMA R6, R29, R0, R6 ;  /* 0x000000001d067223 */ /* 0x000fca0000000006 */
[----:B------:R-:W-:-:S05]  /*7c50*/  F2FP.F16.F32.PACK_AB R6, RZ, R6 ;  /* 0x00000006ff06723e */ /* 0x000fca00000000ff */
[----:B------:R3:W-:Y:S01]  /*7c60*/  @P4 STG.E.U16 desc[UR14][R10.64], R6 ;  /* 0x000000060a004986 */ /* 0x0007e2000c10150e */
[----:B0-----:R-:W-:-:S05]  /*7c70*/  IADD3 R12, P4, R20, R123, RZ ;  /* 0x0000007b140c7210 */ /* 0x001fca0007f9e0ff */
[----:B------:R-:W-:Y:S01]  /*7c80*/  IMAD.X R13, R21, 0x1, R15, P4 ;  /* 0x00000001150d7824 */ /* 0x000fe200020e060f */
[----:B------:R-:W-:-:S13]  /*7c90*/  ISETP.GT.AND P4, PT, R5, 0xc8, P5 ;  /* 0x000000c80500780c */ /* 0x000fda0002f84270 */
[----:B---3--:R-:W-:Y:S05]  /*7ca0*/  @!P4 BRA `(.L_x_191) ;  /* 0x00000000000cc947 */ /* 0x008fea0003800000 */
[----:B------:R-:W-:-:S04]  /*7cb0*/  IADD3 R6, P5, R56, UR20, RZ ;  /* 0x0000001438067c10 */ /* 0x000fc8000ffbe0ff */
[----:B------:R-:W-:-:S05]  /*7cc0*/  IADD3.X R7, R57, UR4, RZ, P5, !PT ;  /* 0x0000000439077c10 */ /* 0x000fca000affe4ff */
[----:B------:R0:W5:Y:S04]  /*7cd0*/  LDG.E.LTC128B.U16 R4, desc[UR14][R6.64] ;  /* 0x0000000e06047981 */ /* 0x000168000c1e1520 */
.L_x_191:
[----:B------:R-:W-:Y:S05]  /*7ce0*/  BSYNC B0 ;  /* 0x0000000000007941 */ /* 0x000fea0003800000 */
.L_x_190:
[----:B-----5:R-:W-:Y:S01]  /*7cf0*/  HADD2.F32 R3, -RZ, R4.H0_H0 ;  /* 0x20000004ff037230 */ /* 0x020fe20000004100 */
        /* <DEDUP_REMOVED lines=12> */
.L_x_193:
[----:B------:R-:W-:Y:S05]  /*7dc0*/  BSYNC B0 ;  /* 0x0000000000007941 */ /* 0x000fea0003800000 */
.L_x_192:
        /* <DEDUP_REMOVED lines=14> */
.L_x_195:
[----:B------:R-:W-:Y:S05]  /*7eb0*/  BSYNC B0 ;  /* 0x0000000000007941 */ /* 0x000fea0003800000 */
.L_x_194:
        /* <DEDUP_REMOVED lines=14> */
.L_x_197:
[----:B------:R-:W-:Y:S05]  /*7fa0*/  BSYNC B0 ;  /* 0x0000000000007941 */ /* 0x000fea0003800000 */
.L_x_196:
        /* <DEDUP_REMOVED lines=14> */
.L_x_199:
[----:B------:R-:W-:Y:S05]  /*8090*/  BSYNC B0 ;  /* 0x0000000000007941 */ /* 0x000fea0003800000 */
.L_x_198:
        /* <DEDUP_REMOVED lines=13> */
.L_x_201:
[----:B------:R-:W-:Y:S05]  /*8170*/  BSYNC B0 ;  /* 0x0000000000007941 */ /* 0x000fea0003800000 */
.L_x_200:
        /* <DEDUP_REMOVED lines=14> */
.L_x_203:
[----:B------:R-:W-:Y:S05]  /*8260*/  BSYNC B0 ;  /* 0x0000000000007941 */ /* 0x000fea0003800000 */
.L_x_202:
        /* <DEDUP_REMOVED lines=14> */
.L_x_205:
[----:B------:R-:W-:Y:S05]  /*8350*/  BSYNC B0 ;  /* 0x0000000000007941 */ /* 0x000fea0003800000 */
.L_x_204:
        /* <DEDUP_REMOVED lines=14> */
.L_x_207:
[----:B------:R-:W-:Y:S05]  /*8440*/  BSYNC B0 ;  /* 0x0000000000007941 */ /* 0x000fea0003800000 */
.L_x_206:
        /* <DEDUP_REMOVED lines=13> */
.L_x_209:
[----:B------:R-:W-:Y:S05]  /*8520*/  BSYNC B0 ;  /* 0x0000000000007941 */ /* 0x000fea0003800000 */
.L_x_208:
        /* <DEDUP_REMOVED lines=14> */
.L_x_211:
[----:B------:R-:W-:Y:S05]  /*8610*/  BSYNC B0 ;  /* 0x0000000000007941 */ /* 0x000fea0003800000 */
.L_x_210:
        /* <DEDUP_REMOVED lines=14> */
.L_x_213:
[----:B------:R-:W-:Y:S05]  /*8700*/  BSYNC B0 ;  /* 0x0000000000007941 */ /* 0x000fea0003800000 */
.L_x_212:
[----:B-----5:R-:W-:Y:S01]  /*8710*/  HADD2.F32 R3, -RZ, R4.H0_H0 ;  /* 0x20000004ff037230 */ /* 0x020fe20000004100 */
[----:B------:R-:W-:Y:S01]  /*8720*/  LOP3.LUT P5, RZ, R120, 0x100, RZ, 0xc0, !PT ;  /* 0x0000010078ff7812 */ /* 0x000fe200078ac0ff */
[----:B------:R-:W-:Y:S03]  /*8730*/  BSSY B0, `(.L_x_214) ;  /* 0x000000a000007945 */ /* 0x000fe60003800000 */
[----:B0--3--:R-:W-:-:S04]  /*8740*/  FMUL R6, R3, R2 ;  /* 0x0000000203067220 */ /* 0x009fc80000400000 */
[----:B------:R-:W-:-:S05]  /*8750*/  FFMA R6, R41, R0, R6 ;  /* 0x0000000029067223 */ /* 0x000fca0000000006 */
[----:B------:R-:W-:-:S05]  /*8760*/  F2FP.F16.F32.PACK_AB R6, RZ, R6 ;  /* 0x00000006ff06723e */ /* 0x000fca00000000ff */
[----:B------:R0:W-:Y:S01]  /*8770*/  @P4 STG.E.U16 desc[UR14][R22.64], R6 ;  /* 0x0000000616004986 */ /* 0x0001e2000c10150e */
[----:B------:R-:W-:-:S13]  /*8780*/  ISETP.GT.AND P4, PT, R5, 0xc8, P5 ;  /* 0x000000c80500780c */ /* 0x000fda0002f84270 */
[----:B0-----:R-:W-:Y:S05]  /*8790*/  @!P4 BRA `(.L_x_215) ;  /* 0x00000000000cc947 */ /* 0x001fea0003800000 */
[----:B------:R-:W-:-:S04]  /*87a0*/  IADD3 R6, P5, R56, UR12, RZ ;  /* 0x0000000c38067c10 */ /* 0x000fc8000ffbe0ff */
[----:B------:R-:W-:-:S05]  /*87b0*/  IADD3.X R7, R57, UR4, RZ, P5, !PT ;  /* 0x0000000439077c10 */ /* 0x000fca000affe4ff */
[----:B------:R0:W5:Y:S04]  /*87c0*/  LDG.E.LTC128B.U16 R4, desc[UR14][R6.64] ;  /* 0x0000000e06047981 */ /* 0x000168000c1e1520 */
.L_x_215:
[----:B------:R-:W-:Y:S05]  /*87d0*/  BSYNC B0 ;  /* 0x0000000000007941 */ /* 0x000fea0003800000 */
.L_x_214:
[----:B-----5:R-:W-:Y:S01]  /*87e0*/  HADD2.F32 R3, -RZ, R4.H0_H0 ;  /* 0x20000004ff037230 */ /* 0x020fe20000004100 */
[----:B------:R-:W-:Y:S04]  /*87f0*/  BSSY B0, `(.L_x_216) ;  /* 0x000000a000007945 */ /* 0x000fe80003800000 */
[----:B------:R-:W-:-:S04]  /*8800*/  FMUL R3, R3, R2 ;  /* 0x0000000203037220 */ /* 0x000fc80000400000 */
[----:B------:R-:W-:-:S05]  /*8810*/  FFMA R3, R42, R0, R3 ;  /* 0x000000002a037223 */ /* 0x000fca0000000003 */
[----:B------:R-:W-:-:S05]  /*8820*/  F2FP.F16.F32.PACK_AB R3, RZ, R3 ;  /* 0x00000003ff03723e */ /* 0x000fca00000000ff */
[----:B------:R3:W-:Y:S01]  /*8830*/  @P4 STG.E.U16 desc[UR14][R10.64], R3 ;  /* 0x000000030a004986 */ /* 0x0007e2000c10150e */
[----:B------:R-:W-:-:S13]  /*8840*/  ISETP.GT.AND P4, PT, R5, 0xc8, P6 ;  /* 0x000000c80500780c */ /* 0x000fda0003784270 */
[----:B---3--:R-:W-:Y:S05]  /*8850*/  @!P4 BRA `(.L_x_217) ;  /* 0x00000000000cc947 */ /* 0x008fea0003800000 */
[----:B0-----:R-:W-:-:S04]  /*8860*/  IADD3 R6, P5, R56, UR11, RZ ;  /* 0x0000000b38067c10 */ /* 0x001fc8000ffbe0ff */
[----:B------:R-:W-:-:S05]  /*8870*/  IADD3.X R7, R57, UR4, RZ, P5, !PT ;  /* 0x0000000439077c10 */ /* 0x000fca000affe4ff */
[----:B------:R3:W5:Y:S04]  /*8880*/  LDG.E.LTC128B.U16 R4, desc[UR14][R6.64] ;  /* 0x0000000e06047981 */ /* 0x000768000c1e1520 */
.L_x_217:
[----:B------:R-:W-:Y:S05]  /*8890*/  BSYNC B0 ;  /* 0x0000000000007941 */ /* 0x000fea0003800000 */
.L_x_216:
        /* <DEDUP_REMOVED lines=14> */
.L_x_219:
[----:B------:R-:W-:Y:S05]  /*8980*/  BSYNC B0 ;  /* 0x0000000000007941 */ /* 0x000fea0003800000 */
.L_x_218:
        /* <DEDUP_REMOVED lines=14> */
.L_x_221:
[----:B------:R-:W-:Y:S05]  /*8a70*/  BSYNC B0 ;  /* 0x0000000000007941 */ /* 0x000fea0003800000 */
.L_x_220:
[----:B-----5:R-:W-:Y:S01]  /*8a80*/  HADD2.F32 R3, -RZ, R4.H0_H0 ;  /* 0x20000004ff037230 */ /* 0x020fe20000004100 */
[----:B------:R-:W-:Y:S01]  /*8a90*/  LOP3.LUT P5, RZ, R120, 0x200, RZ, 0xc0, !PT ;  /* 0x0000020078ff7812 */ /* 0x000fe200078ac0ff */
[----:B------:R-:W-:Y:S03]  /*8aa0*/  BSSY B0, `(.L_x_222) ;  /* 0x000000a000007945 */ /* 0x000fe60003800000 */
[----:B0--3--:R-:W-:Y:S01]  /*8ab0*/  FMUL R6, R3, R2 ;  /* 0x0000000203067220 */ /* 0x009fe20000400000 */
[----:B------:R-:W-:-:S03]  /*8ac0*/  ISETP.GT.AND P5, PT, R5, 0xc8, P5 ;  /* 0x000000c80500780c */ /* 0x000fc60002fa4270 */
[----:B------:R-:W-:-:S05]  /*8ad0*/  FFMA R6, R45, R0, R6 ;  /* 0x000000002d067223 */ /* 0x000fca0000000006 */
[----:B------:R-:W-:-:S05]  /*8ae0*/  F2FP.F16.F32.PACK_AB R6, RZ, R6 ;  /* 0x00000006ff06723e */ /* 0x000fca00000000ff */
[----:B------:R0:W-:Y:S01]  /*8af0*/  @P4 STG.E.U16 desc[UR14][R12.64], R6 ;  /* 0x000000060c004986 */ /* 0x0001e2000c10150e */
[----:B------:R-:W-:Y:S05]  /*8b00*/  @!P5 BRA `(.L_x_223) ;  /* 0x00000000000cd947 */ /* 0x000fea0003800000 */
[----:B0-----:R-:W-:-:S04]  /*8b10*/  IADD3 R6, P4, R56, UR10, RZ ;  /* 0x0000000a38067c10 */ /* 0x001fc8000ff9e0ff */
[----:B------:R-:W-:-:S05]  /*8b20*/  IADD3.X R7, R57, UR4, RZ, P4, !PT ;  /* 0x0000000439077c10 */ /* 0x000fca000a7fe4ff */
[----:B------:R3:W5:Y:S04]  /*8b30*/  LDG.E.LTC128B.U16 R4, desc[UR14][R6.64] ;  /* 0x0000000e06047981 */ /* 0x000768000c1e1520 */
.L_x_223:
[----:B------:R-:W-:Y:S05]  /*8b40*/  BSYNC B0 ;  /* 0x0000000000007941 */ /* 0x000fea0003800000 */
.L_x_222:
[----:B-----5:R-:W-:Y:S01]  /*8b50*/  HADD2.F32 R3, -RZ, R4.H0_H0 ;  /* 0x20000004ff037230 */ /* 0x020fe20000004100 */
[----:B0--3--:R-:W-:Y:S01]  /*8b60*/  IADD3 R6, P4, R20, R101, RZ ;  /* 0x0000006514067210 */ /* 0x009fe20007f9e0ff */
[----:B------:R-:W-:Y:S01]  /*8b70*/  BSSY B0, `(.L_x_224) ;  /* 0x000000b000007945 */ /* 0x000fe20003800000 */
[----:B------:R-:W-:Y:S02]  /*8b80*/  ISETP.GT.AND P6, PT, R5, 0xc8, P6 ;  /* 0x000000c80500780c */ /* 0x000fe400037c4270 */
[----:B------:R-:W-:Y:S01]  /*8b90*/  FMUL R3, R3, R2 ;  /* 0x0000000203037220 */ /* 0x000fe20000400000 */
[----:B------:R-:W-:-:S03]  /*8ba0*/  IMAD.X R7, R21, 0x1, R15, P4 ;  /* 0x0000000115077824 */ /* 0x000fc600020e060f */
[----:B------:R-:W-:-:S05]  /*8bb0*/  FFMA R3, R46, R0, R3 ;  /* 0x000000002e037223 */ /* 0x000fca0000000003 */
[----:B------:R-:W-:-:S05]  /*8bc0*/  F2FP.F16.F32.PACK_AB R3, RZ, R3 ;  /* 0x00000003ff03723e */ /* 0x000fca00000000ff */
[----:B------:R0:W-:Y:S01]  /*8bd0*/  @P5 STG.E.U16 desc[UR14][R6.64], R3 ;  /* 0x0000000306005986 */ /* 0x0001e2000c10150e */
[----:B------:R-:W-:Y:S05]  /*8be0*/  @!P6 BRA `(.L_x_225) ;  /* 0x00000000000ce947 */ /* 0x000fea0003800000 */
[----:B0-----:R-:W-:-:S04]  /*8bf0*/  IADD3 R6, P4, R56, UR9, RZ ;  /* 0x0000000938067c10 */ /* 0x001fc8000ff9e0ff */
[----:B------:R-:W-:-:S05]  /*8c00*/  IADD3.X R7, R57, UR4, RZ, P4, !PT ;  /* 0x0000000439077c10 */ /* 0x000fca000a7fe4ff */
[----:B------:R3:W5:Y:S04]  /*8c10*/  LDG.E.LTC128B.U16 R4, desc[UR14][R6.64] ;  /* 0x0000000e06047981 */ /* 0x000768000c1e1520 */
.L_x_225:
[----:B------:R-:W-:Y:S05]  /*8c20*/  BSYNC B0 ;  /* 0x0000000000007941 */ /* 0x000fea0003800000 */
.L_x_224:
[----:B0----5:R-:W-:Y:S01]  /*8c30*/  HADD2.F32 R3, -RZ, R4.H0_H0 ;  /* 0x20000004ff037230 */ /* 0x021fe20000004100 */
[----:B------:R-:W-:Y:S01]  /*8c40*/  ISETP.GT.AND P4, PT, R5, 0xc0, P3 ;  /* 0x000000c00500780c */ /* 0x000fe20001f84270 */
[----:B------:R-:W-:Y:S03]  /*8c50*/  BSSY B0, `(.L_x_226) ;  /* 0x000000b000007945 */ /* 0x000fe60003800000 */
[----:B---3--:R-:W-:-:S04]  /*8c60*/  FMUL R6, R3, R2 ;  /* 0x0000000203067220 */ /* 0x008fc80000400000 */
[----:B------:R-:W-:Y:S01]  /*8c70*/  FFMA R47, R47, R0, R6 ;  /* 0x000000002f2f7223 */ /* 0x000fe20000000006 */
[----:B------:R-:W-:-:S04]  /*8c80*/  IADD3 R6, P5, R20, R103, RZ ;  /* 0x0000006714067210 */ /* 0x000fc80007fbe0ff */
[----:B------:R-:W-:Y:S01]  /*8c90*/  F2FP.F16.F32.PACK_AB R47, RZ, R47 ;  /* 0x0000002fff2f723e */ /* 0x000fe200000000ff */
[----:B------:R-:W-:-:S05]  /*8ca0*/  IMAD.X R7, R21, 0x1, R15, P5 ;  /* 0x0000000115077824 */ /* 0x000fca00028e060f */
[----:B------:R0:W-:Y:S01]  /*8cb0*/  @P6 STG.E.U16 desc[UR14][R6.64], R47 ;  /* 0x0000002f06006986 */ /* 0x0001e2000c10150e */
[----:B------:R-:W-:Y:S05]  /*8cc0*/  @!P4 BRA `(.L_x_227) ;  /* 0x00000000000cc947 */ /* 0x000fea0003800000 */
[----:B0-----:R-:W-:-:S04]  /*8cd0*/  IADD3 R6, P5, R16, UR8, RZ ;  /* 0x0000000810067c10 */ /* 0x001fc8000ffbe0ff */
[----:B------:R-:W-:-:S05]  /*8ce0*/  IADD3.X R7, R17, UR4, RZ, P5, !PT ;  /* 0x0000000411077c10 */ /* 0x000fca000affe4ff */
[----:B------:R3:W5:Y:S04]  /*8cf0*/  LDG.E.LTC128B.U16 R4, desc[UR14][R6.64] ;  /* 0x0000000e06047981 */ /* 0x000768000c1e1520 */
.L_x_227:
[----:B------:R-:W-:Y:S05]  /*8d00*/  BSYNC B0 ;  /* 0x0000000000007941 */ /* 0x000fea0003800000 */
.L_x_226:
        /* <DEDUP_REMOVED lines=13> */
.L_x_229:
[----:B------:R-:W-:Y:S05]  /*8de0*/  BSYNC B0 ;  /* 0x0000000000007941 */ /* 0x000fea0003800000 */
.L_x_228:
        /* <DEDUP_REMOVED lines=13> */
.L_x_231:
[----:B------:R-:W-:Y:S05]  /*8ec0*/  BSYNC B0 ;  /* 0x0000000000007941 */ /* 0x000fea0003800000 */
.L_x_230:
        /* <DEDUP_REMOVED lines=13> */
.L_x_233:
[----:B------:R-:W-:Y:S05]  /*8fa0*/  BSYNC B0 ;  /* 0x0000000000007941 */ /* 0x000fea0003800000 */
.L_x_232:
        /* <DEDUP_REMOVED lines=13> */
.L_x_235:
[----:B------:R-:W-:Y:S05]  /*9080*/  BSYNC B0 ;  /* 0x0000000000007941 */ /* 0x000fea0003800000 */
.L_x_234:
[----:B-----5:R-:W-:Y:S01]  /*9090*/  HADD2.F32 R3, -RZ, R4.H0_H0 ;  /* 0x20000004ff037230 */ /* 0x020fe20000004100 */
[----:B0--3--:R-:W-:Y:S01]  /*90a0*/  IADD3 R6, P4, R8, R109, RZ ;  /* 0x0000006d08067210 */ /* 0x009fe20007f9e0ff */
[----:B------:R-:W-:Y:S01]  /*90b0*/  BSSY B0, `(.L_x_236) ;  /* 0x000000b000007945 */ /* 0x000fe20003800000 */
[----:B------:R-:W-:Y:S02]  /*90c0*/  ISETP.GT.AND P2, PT, R5, 0xc0, P0 ;  /* 0x000000c00500780c */ /* 0x000fe40000744270 */
[----:B------:R-:W-:Y:S01]  /*90d0*/  FMUL R3, R3, R2 ;  /* 0x0000000203037220 */ /* 0x000fe20000400000 */
[----:B------:R-:W-:Y:S01]  /*90e0*/  IMAD.X R7, R9, 0x1, R15, P4 ;  /* 0x0000000109077824 */ /* 0x000fe200020e060f */
[----:B------:R-:W-:Y:S02]  /*90f0*/  IADD3 R10, P4, R16, UR5, RZ ;  /* 0x00000005100a7c10 */ /* 0x000fe4000ff9e0ff */
[----:B------:R-:W-:Y:S02]  /*9100*/  FFMA R3, R52, R0, R3 ;  /* 0x0000000034037223 */ /* 0x000fe40000000003 */
[----:B------:R-:W-:-:S03]  /*9110*/  IADD3.X R11, R17, UR4, RZ, P4, !PT ;  /* 0x00000004110b7c10 */ /* 0x000fc6000a7fe4ff */
[----:B------:R-:W-:-:S05]  /*9120*/  F2FP.F16.F32.PACK_AB R3, RZ, R3 ;  /* 0x00000003ff03723e */ /* 0x000fca00000000ff */
[----:B------:R0:W-:Y:S01]  /*9130*/  @P3 STG.E.U16 desc[UR14][R6.64], R3 ;  /* 0x0000000306003986 */ /* 0x0001e2000c10150e */
[----:B------:R-:W-:Y:S05]  /*9140*/  @!P2 BRA `(.L_x_237) ;  /* 0x000000000004a947 */ /* 0x000fea0003800000 */
[----:B------:R3:W5:Y:S02]  /*9150*/  LDG.E.LTC128B.U16 R4, desc[UR14][R10.64] ;  /* 0x0000000e0a047981 */ /* 0x000764000c1e1520 */
.L_x_237:
[----:B------:R-:W-:Y:S05]  /*9160*/  BSYNC B0 ;  /* 0x0000000000007941 */ /* 0x000fea0003800000 */
.L_x_236:
[----:B0----5:R-:W-:Y:S01]  /*9170*/  HADD2.F32 R3, -RZ, R4.H0_H0 ;  /* 0x20000004ff037230 */ /* 0x021fe20000004100 */
[----:B------:R-:W-:Y:S01]  /*9180*/  ISETP.GT.AND P1, PT, R5, 0xc8, P1 ;  /* 0x000000c80500780c */ /* 0x000fe20000f24270 */
[----:B------:R-:W-:Y:S03]  /*9190*/  BSSY B0, `(.L_x_238) ;  /* 0x000000c000007945 */ /* 0x000fe60003800000 */
[----:B------:R-:W-:Y:S01]  /*91a0*/  FMUL R6, R3, R2 ;  /* 0x0000000203067220 */ /* 0x000fe20000400000 */
[----:B------:R-:W-:-:S03]  /*91b0*/  PRMT R3, R4, 0x7610, R3 ;  /* 0x0000761004037816 */ /* 0x000fc60000000003 */
        /* <DEDUP_REMOVED lines=9> */
.L_x_239:
[----:B------:R-:W-:Y:S05]  /*9250*/  BSYNC B0 ;  /* 0x0000000000007941 */ /* 0x000fea0003800000 */
.L_x_238:
[----:B0----5:R-:W-:Y:S01]  /*9260*/  HADD2.F32 R7, -RZ, R3.H0_H0 ;  /* 0x20000003ff077230 */ /* 0x021fe20000004100 */
[----:B------:R-:W-:Y:S01]  /*9270*/  IADD3 R4, P2, R20, R109, RZ ;  /* 0x0000006d14047210 */ /* 0x000fe20007f5e0ff */
[----:B------:R-:W-:Y:S01]  /*9280*/  BSSY B0, `(.L_x_240) ;  /* 0x000000c000007945 */ /* 0x000fe20003800000 */
[----:B------:R-:W-:Y:S02]  /*9290*/  ISETP.GT.AND P0, PT, R5, 0xc8, P0 ;  /* 0x000000c80500780c */ /* 0x000fe40000704270 */
[----:B------:R-:W-:Y:S01]  /*92a0*/  FMUL R7, R7, R2 ;  /* 0x0000000207077220 */ /* 0x000fe20000400000 */
[----:B------:R-:W-:Y:S01]  /*92b0*/  IMAD.X R5, R21, 0x1, R15, P2 ;  /* 0x0000000115057824 */ /* 0x000fe200010e060f */
[----:B------:R-:W-:Y:S02]  /*92c0*/  IADD3 R6, P2, R56, UR5, RZ ;  /* 0x0000000538067c10 */ /* 0x000fe4000ff5e0ff */
[----:B------:R-:W-:-:S05]  /*92d0*/  FFMA R7, R54, R0, R7 ;  /* 0x0000000036077223 */ /* 0x000fca0000000007 */
[----:B------:R-:W-:-:S04]  /*92e0*/  F2FP.F16.F32.PACK_AB R7, RZ, R7 ;  /* 0x00000007ff07723e */ /* 0x000fc800000000ff */
[----:B------:R-:W-:Y:S02]  /*92f0*/  PRMT R8, R7, 0x7610, R8 ;  /* 0x0000761007087816 */ /* 0x000fe40000000008 */
[----:B------:R-:W-:-:S03]  /*9300*/  IADD3.X R7, R57, UR4, RZ, P2, !PT ;  /* 0x0000000439077c10 */ /* 0x000fc600097fe4ff */
[----:B------:R0:W-:Y:S01]  /*9310*/  @P1 STG.E.U16 desc[UR14][R4.64], R8 ;  /* 0x0000000804001986 */ /* 0x0001e2000c10150e */
[----:B------:R-:W-:Y:S05]  /*9320*/  @!P0 BRA `(.L_x_241) ;  /* 0x0000000000048947 */ /* 0x000fea0003800000 */
[----:B------:R0:W5:Y:S02]  /*9330*/  LDG.E.LTC128B.U16 R3, desc[UR14][R6.64] ;  /* 0x0000000e06037981 */ /* 0x000164000c1e1520 */
.L_x_241:
[----:B------:R-:W-:Y:S05]  /*9340*/  BSYNC B0 ;  /* 0x0000000000007941 */ /* 0x000fea0003800000 */
.L_x_240:
[----:B-----5:R-:W-:-:S05]  /*9350*/  HADD2.F32 R3, -RZ, R3.H0_H0 ;  /* 0x20000003ff037230 */ /* 0x020fca0000004100 */
[----:B0-----:R-:W-:Y:S01]  /*9360*/  FMUL R4, R3, R2 ;  /* 0x0000000203047220 */ /* 0x001fe20000400000 */
[----:B------:R-:W-:-:S03]  /*9370*/  IADD3 R2, P1, R20, R111, RZ ;  /* 0x0000006f14027210 */ /* 0x000fc60007f3e0ff */
[----:B------:R-:W-:Y:S01]  /*9380*/  FFMA R4, R55, R0, R4 ;  /* 0x0000000037047223 */ /* 0x000fe20000000004 */
[----:B------:R-:W-:Y:S09]  /*9390*/  @!P0 EXIT ;  /* 0x000000000000894d */ /* 0x000ff20003800000 */
[----:B------:R-:W-:Y:S01]  /*93a0*/  F2FP.F16.F32.PACK_AB R4, RZ, R4 ;  /* 0x00000004ff04723e */ /* 0x000fe200000000ff */
[----:B------:R-:W-:-:S05]  /*93b0*/  IMAD.X R3, R21, 0x1, R15, P1 ;  /* 0x0000000115037824 */ /* 0x000fca00008e060f */
[----:B------:R-:W-:Y:S01]  /*93c0*/  STG.E.U16 desc[UR14][R2.64], R4 ;  /* 0x0000000402007986 */ /* 0x000fe2000c10150e */
[----:B------:R-:W-:Y:S05]  /*93d0*/  EXIT ;  /* 0x000000000000794d */ /* 0x000fea0003800000 */
.L_x_21:
[----:B------:R-:W-:Y:S01]  /*93e0*/  ULDC.64 UR4, c[0x0][0x5c8] ;  /* 0x0001720000047ab9 */ /* 0x000fe20000000a00 */
[-C--:B------:R-:W-:Y:S01]  /*93f0*/  FMUL R120, R120, R0.reuse ;  /* 0x0000000078787220 */ /* 0x080fe20000400000 */
[----:B------:R-:W-:Y:S01]  /*9400*/  LEA R2, P1, R10, UR4, 0x1 ;  /* 0x000000040a027c11 */ /* 0x000fe2000f8208ff */
[-C--:B------:R-:W-:Y:S01]  /*9410*/  FMUL R121, R121, R0.reuse ;  /* 0x0000000079797220 */ /* 0x080fe20000400000 */
[----:B------:R-:W-:Y:S01]  /*9420*/  ISETP.GT.AND P5, PT, R7, 0x1, PT ;  /* 0x000000010700780c */ /* 0x000fe20003fa4270 */
[----:B------:R-:W-:Y:S01]  /*9430*/  FMUL R122, R122, R0 ;  /* 0x000000007a7a7220 */ /* 0x000fe20000400000 */
[----:B------:R-:W-:Y:S01]  /*9440*/  F2FP.F16.F32.PACK_AB R120, RZ, R120 ;  /* 0x00000078ff78723e */ /* 0x000fe200000000ff */
[-C--:B------:R-:W-:Y:S01]  /*9450*/  FMUL R123, R123, R0.reuse ;  /* 0x000000007b7b7220 */ /* 0x080fe20000400000 */
[----:B------:R-:W-:Y:S01]  /*9460*/  LEA.HI.X R3, R10, UR5, R155, 0x1, P1 ;  /* 0x000000050a037c11 */ /* 0x000fe200088f0c9b */
[-C--:B------:R-:W-:Y:S01]  /*9470*/  FMUL R124, R124, R0.reuse ;  /* 0x000000007c7c7220 */ /* 0x080fe20000400000 */
[----:B------:R-:W-:Y:S01]  /*9480*/  ISETP.GT.AND P1, PT, R5, RZ, P5 ;  /* 0x000000ff0500720c */ /* 0x000fe20002f24270 */
[-C--:B------:R-:W-:Y:S01]  /*9490*/  FMUL R125, R125, R0.reuse ;  /* 0x000000007d7d7220 */ /* 0x080fe20000400000 */
[C---:B------:R-:W-:Y:S01]  /*94a0*/  ISETP.GT.AND P3, PT, R5.reuse, 0x8, P4 ;  /* 0x000000080500780c */ /* 0x040fe20002764270 */
[----:B------:R0:W-:Y:S01]  /*94b0*/  @P0 STG.E.U16 desc[UR14][R2.64], R120 ;  /* 0x0000007802000986 */ /* 0x0001e2000c10150e */
[----:B------:R-:W-:Y:S01]  /*94c0*/  ISETP.GT.AND P0, PT, R5, 0x8, P5 ;  /* 0x000000080500780c */ /* 0x000fe20002f04270 */
[-C--:B------:R-:W-:Y:S01]  /*94d0*/  FMUL R126, R126, R0.reuse ;  /* 0x000000007e7e7220 */ /* 0x080fe20000400000 */
[----:B------:R-:W-:Y:S01]  /*94e0*/  SHF.L.U64.HI R11, R9, 0x1, R8 ;  /* 0x00000001090b7819 */ /* 0x000fe20000010208 */
[----:B------:R-:W-:Y:S01]  /*94f0*/  FMUL R127, R127, R0 ;  /* 0x000000007f7f7220 */ /* 0x000fe20000400000 */
[----:B------:R-:W-:Y:S01]  /*9500*/  LEA R8, P2, R9, R2, 0x1 ;  /* 0x0000000209087211 */ /* 0x000fe200078408ff */
[-C--:B------:R-:W-:Y:S01]  /*9510*/  FMUL R128, R128, R0.reuse ;  /* 0x0000000080807220 */ /* 0x080fe20000400000 */
[----:B------:R-:W-:Y:S01]  /*9520*/  F2FP.F16.F32.PACK_AB R121, RZ, R121 ;  /* 0x00000079ff79723e */ /* 0x000fe200000000ff */
[----:B------:R-:W-:Y:S01]  /*9530*/  FMUL R129, R129, R0 ;  /* 0x0000000081817220 */ /* 0x000fe20000400000 */
[----:B------:R-:W-:Y:S01]  /*9540*/  F2FP.F16.F32.PACK_AB R122, RZ, R122 ;  /* 0x0000007aff7a723e */ /* 0x000fe200000000ff */
[----:B------:R-:W-:Y:S01]  /*9550*/  IMAD.X R9, R11, 0x1, R3, P2 ;  /* 0x000000010b097824 */ /* 0x000fe200010e0603 */
[----:B------:R-:W-:Y:S01]  /*9560*/  F2FP.F16.F32.PACK_AB R123, RZ, R123 ;  /* 0x0000007bff7b723e */ /* 0x000fe200000000ff */
[----:B------:R1:W-:Y:S01]  /*9570*/  @P1 STG.E.U16 desc[UR14][R2.64+0x2], R121 ;  /* 0x0000027902001986 */ /* 0x0003e2000c10150e */
[C---:B------:R-:W-:Y:S01]  /*9580*/  ISETP.GT.AND P6, PT, R7.reuse, 0x8, PT ;  /* 0x000000080700780c */ /* 0x040fe20003fc4270 */
[-C--:B------:R-:W-:Y:S01]  /*9590*/  FMUL R130, R130, R0.reuse ;  /* 0x0000000082827220 */ /* 0x080fe20000400000 */
[----:B------:R-:W-:Y:S01]  /*95a0*/  ISETP.GT.AND P5, PT, R7, 0x9, PT ;  /* 0x000000090700780c */ /* 0x000fe20003fa4270 */
[----:B------:R-:W-:Y:S01]  /*95b0*/  @P3 STG.E.U16 desc[UR14][R8.64], R122 ;  /* 0x0000007a08003986 */ /* 0x000fe2000c10150e */
[----:B------:R-:W-:Y:S01]  /*95c0*/  ISETP.GT.AND P1, PT, R5, RZ, P6 ;  /* 0x000000ff0500720c */ /* 0x000fe20003724270 */
[----:B------:R-:W-:Y:S01]  /*95d0*/  FMUL R131, R131, R0 ;  /* 0x0000000083837220 */ /* 0x000fe20000400000 */
[C---:B------:R-:W-:Y:S01]  /*95e0*/  ISETP.GT.AND P2, PT, R5.reuse, RZ, P5 ;  /* 0x000000ff0500720c */ /* 0x040fe20002f44270 */
[----:B------:R-:W-:Y:S01]  /*95f0*/  @P0 STG.E.U16 desc[UR14][R8.64+0x2], R123 ;  /* 0x0000027b08000986 */ /* 0x000fe2000c10150e */
[----:B------:R-:W-:Y:S01]  /*9600*/  ISETP.GT.AND P0, PT, R5, 0x8, P6 ;  /* 0x000000080500780c */ /* 0x000fe20003704270 */
[----:B------:R-:W-:Y:S01]  /*9610*/  IMAD.SHL.U32 R13, R14, 0x80, RZ ;  /* 0x000000800e0d7824 */ /* 0x000fe200078e00ff */
[----:B------:R-:W-:Y:S01]  /*9620*/  F2FP.F16.F32.PACK_AB R124, RZ, R124 ;  /* 0x0000007cff7c723e */ /* 0x000fe200000000ff */
[-C--:B------:R-:W-:Y:S01]  /*9630*/  FMUL R132, R132, R0.reuse ;  /* 0x0000000084847220 */ /* 0x080fe20000400000 */
[----:B------:R-:W-:Y:S01]  /*9640*/  F2FP.F16.F32.PACK_AB R125, RZ, R125 ;  /* 0x0000007dff7d723e */ /* 0x000fe200000000ff */
[----:B------:R-:W-:Y:S01]  /*9650*/  FMUL R133, R133, R0 ;  /* 0x0000000085857220 */ /* 0x000fe20000400000 */
[----:B------:R-:W-:Y:S01]  /*9660*/  F2FP.F16.F32.PACK_AB R126, RZ, R126 ;  /* 0x0000007eff7e723e */ /* 0x000fe200000000ff */
[-C--:B------:R-:W-:Y:S01]  /*9670*/  FMUL R134, R134, R0.reuse ;  /* 0x0000000086867220 */ /* 0x080fe20000400000 */
[----:B------:R-:W-:Y:S01]  /*9680*/  ISETP.GT.AND P3, PT, R7, 0x10, PT ;  /* 0x000000100700780c */ /* 0x000fe20003f64270 */
[----:B------:R-:W-:Y:S01]  /*9690*/  @P1 STG.E.U16 desc[UR14][R2.64+0x10], R124 ;  /* 0x0000107c02001986 */ /* 0x000fe2000c10150e */
[----:B------:R-:W-:Y:S01]  /*96a0*/  ISETP.GT.AND P1, PT, R5, 0x8, P5 ;  /* 0x000000080500780c */ /* 0x000fe20002f24270 */
[----:B------:R-:W-:Y:S01]  /*96b0*/  FMUL R135, R135, R0 ;  /* 0x0000000087877220 */ /* 0x000fe20000400000 */
[----:B------:R-:W-:Y:S01]  /*96c0*/  F2FP.F16.F32.PACK_AB R127, RZ, R127 ;  /* 0x0000007fff7f723e */ /* 0x000fe200000000ff */
[----:B------:R-:W-:Y:S01]  /*96d0*/  @P2 STG.E.U16 desc[UR14][R2.64+0x12], R125 ;  /* 0x0000127d02002986 */ /* 0x000fe2000c10150e */
[----:B------:R-:W-:Y:S01]  /*96e0*/  F2FP.F16.F32.PACK_AB R128, RZ, R128 ;  /* 0x00000080ff80723e */ /* 0x000fe200000000ff */
[-C--:B------:R-:W-:Y:S01]  /*96f0*/  FMUL R136, R136, R0.reuse ;  /* 0x0000000088887220 */ /* 0x080fe20000400000 */
[----:B------:R-:W-:Y:S01]  /*9700*/  ISETP.GT.AND P2, PT, R7, 0x11, PT ;  /* 0x000000110700780c */ /* 0x000fe20003f44270 */
[----:B------:R-:W-:Y:S01]  /*9710*/  @P0 STG.E.U16 desc[UR14][R8.64+0x10], R126 ;  /* 0x0000107e08000986 */ /* 0x000fe2000c10150e */
[----:B------:R-:W-:Y:S01]  /*9720*/  ISETP.GT.AND P0, PT, R5, RZ, P3 ;  /* 0x000000ff0500720c */ /* 0x000fe20001f04270 */
[-C--:B------:R-:W-:Y:S01]  /*9730*/  FMUL R137, R137, R0.reuse ;  /* 0x0000000089897220 */ /* 0x080fe20000400000 */
[----:B------:R-:W-:Y:S01]  /*9740*/  F2FP.F16.F32.PACK_AB R129, RZ, R129 ;  /* 0x00000081ff81723e */ /* 0x000fe200000000ff */
[----:B------:R-:W-:Y:S01]  /*9750*/  FMUL R138, R138, R0 ;  /* 0x000000008a8a7220 */ /* 0x000fe20000400000 */
[----:B------:R-:W-:Y:S01]  /*9760*/  F2FP.F16.F32.PACK_AB R130, RZ, R130 ;  /* 0x00000082ff82723e */ /* 0x000fe200000000ff */
[----:B------:R-:W-:Y:S01]  /*9770*/  @P1 STG.E.U16 desc[UR14][R8.64+0x12], R127 ;  /* 0x0000127f08001986 */ /* 0x000fe2000c10150e */
[----:B------:R-:W-:Y:S01]  /*9780*/  F2FP.F16.F32.PACK_AB R131, RZ, R131 ;  /* 0x00000083ff83723e */ /* 0x000fe200000000ff */
[-C--:B------:R-:W-:Y:S01]  /*9790*/  FMUL R139, R139, R0.reuse ;  /* 0x000000008b8b7220 */ /* 0x080fe20000400000 */
[----:B------:R-:W-:Y:S01]  /*97a0*/  SHF.L.U64.HI R15, R14, 0x7, R15 ;  /* 0x000000070e0f7819 */ /* 0x000fe2000001020f */
[-C--:B------:R-:W-:Y:S01]  /*97b0*/  FMUL R140, R140, R0.reuse ;  /* 0x000000008c8c7220 */ /* 0x080fe20000400000 */
[----:B------:R-:W-:Y:S01]  /*97c0*/  LOP3.LUT R17, R13, 0x2, RZ, 0xfc, !PT ;  /* 0x000000020d117812 */ /* 0x000fe200078efcff */
[----:B------:R-:W-:Y:S01]  /*97d0*/  FMUL R141, R141, R0 ;  /* 0x000000008d8d7220 */ /* 0x000fe20000400000 */
[----:B------:R-:W-:Y:S01]  /*97e0*/  F2FP.F16.F32.PACK_AB R132, RZ, R132 ;  /* 0x00000084ff84723e */ /* 0x000fe200000000ff */
[----:B------:R2:W-:Y:S01]  /*97f0*/  @P0 STG.E.U16 desc[UR14][R2.64+0x20], R128 ;  /* 0x0000208002000986 */ /* 0x0005e2000c10150e */
[----:B------:R-:W-:Y:S01]  /*9800*/  ISETP.GT.AND P0, PT, R5, RZ, P2 ;  /* 0x000000ff0500720c */ /* 0x000fe20001704270 */
[-C--:B------:R-:W-:Y:S01]  /*9810*/  FMUL R142, R142, R0.reuse ;  /* 0x000000008e8e7220 */ /* 0x080fe20000400000 */
[----:B------:R-:W-:Y:S01]  /*9820*/  ISETP.GT.AND P1, PT, R7, 0x19, PT ;  /* 0x000000190700780c */ /* 0x000fe20003f24270 */
[-C--:B------:R-:W-:Y:S01]  /*9830*/  FMUL R143, R143, R0.reuse ;  /* 0x000000008f8f7220 */ /* 0x080fe20000400000 */
[----:B------:R-:W-:Y:S01]  /*9840*/  F2FP.F16.F32.PACK_AB R133, RZ, R133 ;  /* 0x00000085ff85723e */ /* 0x000fe200000000ff */
[----:B------:R-:W-:Y:S01]  /*9850*/  FMUL R144, R144, R0 ;  /* 0x0000000090907220 */ /* 0x000fe20000400000 */
[----:B------:R-:W-:Y:S01]  /*9860*/  F2FP.F16.F32.PACK_AB R134, RZ, R134 ;  /* 0x00000086ff86723e */ /* 0x000fe200000000ff */
[-C--:B------:R-:W-:Y:S01]  /*9870*/  FMUL R145, R145, R0.reuse ;  /* 0x0000000091917220 */ /* 0x080fe20000400000 */
[----:B------:R-:W-:Y:S01]  /*9880*/  F2FP.F16.F32.PACK_AB R135, RZ, R135 ;  /* 0x00000087ff87723e */ /* 0x000fe200000000ff */
[----:B------:R-:W-:Y:S01]  /*9890*/  FMUL R146, R146, R0 ;  /* 0x0000000092927220 */ /* 0x000fe20000400000 */
[----:B------:R-:W-:Y:S01]  /*98a0*/  F2FP.F16.F32.PACK_AB R136, RZ, R136 ;  /* 0x00000088ff88723e */ /* 0x000fe200000000ff */
[-C--:B------:R-:W-:Y:S01]  /*98b0*/  FMUL R147, R147, R0.reuse ;  /* 0x0000000093937220 */ /* 0x080fe20000400000 */
[----:B------:R-:W-:Y:S01]  /*98c0*/  F2FP.F16.F32.PACK_AB R137, RZ, R137 ;  /* 0x00000089ff89723e */ /* 0x000fe200000000ff */
[----:B------:R3:W-:Y:S01]  /*98d0*/  @P0 STG.E.U16 desc[UR14][R2.64+0x22], R129 ;  /* 0x0000228102000986 */ /* 0x0007e2000c10150e */
[----:B------:R-:W-:Y:S01]  /*98e0*/  ISETP.GT.AND P0, PT, R5, 0x8, P3 ;  /* 0x000000080500780c */ /* 0x000fe20001f04270 */
[----:B------:R-:W-:Y:S01]  /*98f0*/  FMUL R148, R148, R0 ;  /* 0x0000000094947220 */ /* 0x000fe20000400000 */
[----:B------:R-:W-:Y:S01]  /*9900*/  F2FP.F16.F32.PACK_AB R138, RZ, R138 ;  /* 0x0000008aff8a723e */ /* 0x000fe200000000ff */
[-C--:B------:R-:W-:Y:S01]  /*9910*/  FMUL R149, R149, R0.reuse ;  /* 0x0000000095957220 */ /* 0x080fe20000400000 */
[----:B------:R-:W-:Y:S01]  /*9920*/  F2FP.F16.F32.PACK_AB R139, RZ, R139 ;  /* 0x0000008bff8b723e */ /* 0x000fe200000000ff */
[----:B------:R-:W-:Y:S01]  /*9930*/  FMUL R150, R150, R0 ;  /* 0x0000000096967220 */ /* 0x000fe20000400000 */
[----:B------:R-:W-:Y:S01]  /*9940*/  F2FP.F16.F32.PACK_AB R140, RZ, R140 ;  /* 0x0000008cff8c723e */ /* 0x000fe200000000ff */
[-C--:B------:R-:W-:Y:S01]  /*9950*/  FMUL R151, R151, R0.reuse ;  /* 0x0000000097977220 */ /* 0x080fe20000400000 */
[----:B------:R-:W-:Y:S01]  /*9960*/  ISETP.GT.AND P5, PT, R7, 0x29, PT ;  /* 0x000000290700780c */ /* 0x000fe20003fa4270 */
[-C--:B------:R-:W-:Y:S01]  /*9970*/  FMUL R88, R88, R0.reuse ;  /* 0x0000000058587220 */ /* 0x080fe20000400000 */
[----:B------:R-:W-:Y:S01]  /*9980*/  F2FP.F16.F32.PACK_AB R141, RZ, R141 ;  /* 0x0000008dff8d723e */ /* 0x000fe200000000ff */
[----:B------:R-:W-:Y:S01]  /*9990*/  FMUL R89, R89, R0 ;  /* 0x0000000059597220 */ /* 0x000fe20000400000 */
[----:B------:R-:W-:Y:S01]  /*99a0*/  F2FP.F16.F32.PACK_AB R142, RZ, R142 ;  /* 0x0000008eff8e723e */ /* 0x000fe200000000ff */
[----:B------:R-:W-:Y:S01]  /*99b0*/  @P0 STG.E.U16 desc[UR14][R8.64+0x20], R130 ;  /* 0x0000208208000986 */ /* 0x000fe2000c10150e */
[----:B------:R-:W-:Y:S01]  /*99c0*/  ISETP.GT.AND P0, PT, R5, 0x8, P2 ;  /* 0x000000080500780c */ /* 0x000fe20001704270 */
[-C--:B------:R-:W-:Y:S01]  /*99d0*/  FMUL R90, R90, R0.reuse ;  /* 0x000000005a5a7220 */ /* 0x080fe20000400000 */
[----:B------:R-:W-:Y:S01]  /*99e0*/  ISETP.GT.AND P2, PT, R7, 0x18, PT ;  /* 0x000000180700780c */ /* 0x000fe20003f44270 */
[-C--:B------:R-:W-:Y:S01]  /*99f0*/  FMUL R91, R91, R0.reuse ;  /* 0x000000005b5b7220 */ /* 0x080fe20000400000 */
[----:B------:R-:W-:Y:S01]  /*9a00*/  F2FP.F16.F32.PACK_AB R143, RZ, R143 ;  /* 0x0000008fff8f723e */ /* 0x000fe200000000ff */
[-C--:B------:R-:W-:Y:S01]  /*9a10*/  FMUL R92, R92, R0.reuse ;  /* 0x000000005c5c7220 */ /* 0x080fe20000400000 */
[----:B------:R-:W-:Y:S01]  /*9a20*/  ISETP.GT.AND P3, PT, R7, 0x30, PT ;  /* 0x000000300700780c */ /* 0x000fe20003f64270 */
[----:B------:R-:W-:Y:S01]  /*9a30*/  FMUL R93, R93, R0 ;  /* 0x000000005d5d7220 */ /* 0x000fe20000400000 */
[----:B------:R-:W-:Y:S01]  /*9a40*/  F2FP.F16.F32.PACK_AB R144, RZ, R144 ;  /* 0x00000090ff90723e */ /* 0x000fe200000000ff */
[-C--:B------:R-:W-:Y:S01]  /*9a50*/  FMUL R94, R94, R0.reuse ;  /* 0x000000005e5e7220 */ /* 0x080fe20000400000 */
[----:B------:R-:W-:Y:S01]  /*9a60*/  F2FP.F16.F32.PACK_AB R145, RZ, R145 ;  /* 0x00000091ff91723e */ /* 0x000fe200000000ff */
[----:B------:R-:W-:Y:S01]  /*9a70*/  FMUL R95, R95, R0 ;  /* 0x000000005f5f7220 */ /* 0x000fe20000400000 */
[----:B------:R-:W-:Y:S01]  /*9a80*/  F2FP.F16.F32.PACK_AB R146, RZ, R146 ;  /* 0x00000092ff92723e */ /* 0x000fe200000000ff */
[----:B------:R-:W-:Y:S01]  /*9a90*/  @P0 STG.E.U16 desc[UR14][R8.64+0x22], R131 ;  /* 0x0000228308000986 */ /* 0x000fe2000c10150e */
[----:B------:R-:W-:Y:S01]  /*9aa0*/  IADD3 R10, P0, R13, R2, RZ ;  /* 0x000000020d0a7210 */ /* 0x000fe20007f1e0ff */
[-C--:B------:R-:W-:Y:S01]  /*9ab0*/  FMUL R96, R96, R0.reuse ;  /* 0x0000000060607220 */ /* 0x080fe20000400000 */
[----:B------:R-:W-:Y:S01]  /*9ac0*/  F2FP.F16.F32.PACK_AB R147, RZ, R147 ;  /* 0x00000093ff93723e */ /* 0x000fe200000000ff */
[----:B------:R-:W-:Y:S01]  /*9ad0*/  FMUL R97, R97, R0 ;  /* 0x0000000061617220 */ /* 0x000fe20000400000 */
[----:B------:R-:W-:Y:S01]  /*9ae0*/  F2FP.F16.F32.PACK_AB R148, RZ, R148 ;  /* 0x00000094ff94723e */ /* 0x000fe200000000ff */
[--C-:B------:R-:W-:Y:S01]  /*9af0*/  IMAD.X R11, R15, 0x1, R3.reuse, P0 ;  /* 0x000000010f0b7824 */ /* 0x100fe200000e0603 */
[----:B0-----:R-:W-:Y:S01]  /*9b00*/  IADD3 R120, P0, R17, R2, RZ ;  /* 0x0000000211787210 */ /* 0x001fe20007f1e0ff */
[-C--:B------:R-:W-:Y:S01]  /*9b10*/  FMUL R98, R98, R0.reuse ;  /* 0x0000000062627220 */ /* 0x080fe20000400000 */
[----:B------:R-:W-:Y:S01]  /*9b20*/  F2FP.F16.F32.PACK_AB R149, RZ, R149 ;  /* 0x00000095ff95723e */ /* 0x000fe200000000ff */
[----:B------:R-:W-:Y:S01]  /*9b30*/  FMUL R99, R99, R0 ;  /* 0x0000000063637220 */ /* 0x000fe20000400000 */
[----:B------:R-:W-:Y:S01]  /*9b40*/  F2FP.F16.F32.PACK_AB R150, RZ, R150 ;  /* 0x00000096ff96723e */ /* 0x000fe200000000ff */
[----:B-1----:R-:W-:Y:S01]  /*9b50*/  IMAD.X R121, R15, 0x1, R3, P0 ;  /* 0x000000010f797824 */ /* 0x002fe200000e0603 */
[----:B------:R-:W-:Y:S01]  /*9b60*/  ISETP.GT.AND P0, PT, R5, RZ, P2 ;  /* 0x000000ff0500720c */ /* 0x000fe20001704270 */
[-C--:B------:R-:W-:Y:S01]  /*9b70*/  FMUL R100, R100, R0.reuse ;  /* 0x0000000064647220 */ /* 0x080fe20000400000 */
[----:B------:R-:W-:Y:S01]  /*9b80*/  F2FP.F16.F32.PACK_AB R151, RZ, R151 ;  /* 0x00000097ff97723e */ /* 0x000fe200000000ff */
[-C--:B------:R-:W-:Y:S01]  /*9b90*/  FMUL R101, R101, R0.reuse ;  /* 0x0000000065657220 */ /* 0x080fe20000400000 */
[----:B------:R-:W-:Y:S01]  /*9ba0*/  LOP3.LUT R21, R13, 0x10, RZ, 0xfc, !PT ;  /* 0x000000100d157812 */ /* 0x000fe200078efcff */
[----:B------:R-:W-:Y:S01]  /*9bb0*/  FMUL R102, R102, R0 ;  /* 0x0000000066667220 */ /* 0x000fe20000400000 */
[----:B------:R-:W-:Y:S01]  /*9bc0*/  F2FP.F16.F32.PACK_AB R88, RZ, R88 ;  /* 0x00000058ff58723e */ /* 0x000fe200000000ff */
[-C--:B------:R-:W-:Y:S01]  /*9bd0*/  FMUL R103, R103, R0.reuse ;  /* 0x0000000067677220 */ /* 0x080fe20000400000 */
[----:B------:R-:W-:Y:S01]  /*9be0*/  LOP3.LUT R23, R13, 0x12, RZ, 0xfc, !PT ;  /* 0x000000120d177812 */ /* 0x000fe200078efcff */
[-C--:B------:R-:W-:Y:S01]  /*9bf0*/  FMUL R104, R104, R0.reuse ;  /* 0x0000000068687220 */ /* 0x080fe20000400000 */
[----:B------:R-:W-:Y:S01]  /*9c00*/  F2FP.F16.F32.PACK_AB R89, RZ, R89 ;  /* 0x00000059ff59723e */ /* 0x000fe200000000ff */
[----:B------:R-:W-:Y:S01]  /*9c10*/  FMUL R105, R105, R0 ;  /* 0x0000000069697220 */ /* 0x000fe20000400000 */
[----:B------:R-:W-:Y:S01]  /*9c20*/  F2FP.F16.F32.PACK_AB R90, RZ, R90 ;  /* 0x0000005aff5a723e */ /* 0x000fe200000000ff */
[----:B------:R-:W-:Y:S01]  /*9c30*/  @P0 STG.E.U16 desc[UR14][R2.64+0x30], R132 ;  /* 0x0000308402000986 */ /* 0x000fe2000c10150e */
[----:B------:R-:W-:Y:S01]  /*9c40*/  ISETP.GT.AND P0, PT, R5, RZ, P1 ;  /* 0x000000ff0500720c */ /* 0x000fe20000f04270 */
[-C--:B------:R-:W-:Y:S01]  /*9c50*/  FMUL R106, R106, R0.reuse ;  /* 0x000000006a6a7220 */ /* 0x080fe20000400000 */
[----:B------:R-:W-:Y:S01]  /*9c60*/  F2FP.F16.F32.PACK_AB R91, RZ, R91 ;  /* 0x0000005bff5b723e */ /* 0x000fe200000000ff */
[----:B------:R-:W-:Y:S01]  /*9c70*/  FMUL R107, R107, R0 ;  /* 0x000000006b6b7220 */ /* 0x000fe20000400000 */
[----:B------:R-:W-:Y:S01]  /*9c80*/  F2FP.F16.F32.PACK_AB R92, RZ, R92 ;  /* 0x0000005cff5c723e */ /* 0x000fe200000000ff */
[-C--:B------:R-:W-:Y:S01]  /*9c90*/  FMUL R108, R108, R0.reuse ;  /* 0x000000006c6c7220 */ /* 0x080fe20000400000 */
[----:B------:R-:W-:Y:S01]  /*9ca0*/  PRMT R4, R91, 0x7610, R4 ;  /* 0x000076105b047816 */ /* 0x000fe20000000004 */
[-C--:B------:R-:W-:Y:S01]  /*9cb0*/  FMUL R109, R109, R0.reuse ;  /* 0x000000006d6d7220 */ /* 0x080fe20000400000 */
[----:B------:R-:W-:Y:S01]  /*9cc0*/  LOP3.LUT R91, R13, 0x22, RZ, 0xfc, !PT ;  /* 0x000000220d5b7812 */ /* 0x000fe200078efcff */
        /* <DEDUP_REMOVED lines=18> */
[----:B------:R-:W-:Y:S01]  /*9df0*/  @P0 STG.E.U16 desc[UR14][R8.64+0x30], R134 ;  /* 0x0000308608000986 */ /* 0x000fe2000c10150e */
[----:B------:R-:W-:Y:S01]  /*9e00*/  ISETP.GT.AND P0, PT, R5, 0x8, P1 ;  /* 0x000000080500780c */ /* 0x000fe20000f04270 */
        /* <DEDUP_REMOVED lines=125> */
[----:B------:R-:W-:Y:S01]  /*a5e0*/  ISETP.GT.AND P0, PT, R5, RZ, P3 ;  /* 0x000000ff0500720c */ /* 0x000fe20001f04270 */
        /* <DEDUP_REMOVED lines=24> */
[----:B------:R-:W-:Y:S01]  /*a770*/  FMUL R0, R55, R0 ;  /* 0x0000000037007220 */ /* 0x000fe20000400000 */
[----:B------:R-:W-:Y:S01]  /*a780*/  F2FP.F16.F32.PACK_AB R33, RZ, R33 ;  /* 0x00000021ff21723e */ /* 0x000fe200000000ff */
[----:B------:R-:W-:Y:S01]  /*a790*/  @P0 STG.E.U16 desc[UR14][R2.64+0x62], R145 ;  /* 0x0000629102000986 */ /* 0x000fe2000c10150e */
[----:B------:R-:W-:-:S02]  /*a7a0*/  ISETP.GT.AND P0, PT, R5, 0x8, P3 ;  /* 0x000000080500780c */ /* 0x000fc40001f04270 */
[----:B------:R-:W-:Y:S02]  /*a7b0*/  F2FP.F16.F32.PACK_AB R34, RZ, R34 ;  /* 0x00000022ff22723e */ /* 0x000fe400000000ff */
[----:B------:R-:W-:Y:S02]  /*a7c0*/  F2FP.F16.F32.PACK_AB R35, RZ, R35 ;  /* 0x00000023ff23723e */ /* 0x000fe400000000ff */
[----:B------:R-:W-:Y:S02]  /*a7d0*/  F2FP.F16.F32.PACK_AB R36, RZ, R36 ;  /* 0x00000024ff24723e */ /* 0x000fe400000000ff */
[----:B------:R-:W-:Y:S02]  /*a7e0*/  F2FP.F16.F32.PACK_AB R37, RZ, R37 ;  /* 0x00000025ff25723e */ /* 0x000fe400000000ff */
[----:B------:R-:W-:Y:S02]  /*a7f0*/  F2FP.F16.F32.PACK_AB R38, RZ, R38 ;  /* 0x00000026ff26723e */ /* 0x000fe400000000ff */
        /* <DEDUP_REMOVED lines=10> */
[----:B------:R-:W-:-:S02]  /*a8a0*/  ISETP.GT.AND P0, PT, R5, RZ, P2 ;  /* 0x000000ff0500720c */ /* 0x000fc40001704270 */
[----:B------:R-:W-:Y:S02]  /*a8b0*/  F2FP.F16.F32.PACK_AB R46, RZ, R46 ;  /* 0x0000002eff2e723e */ /* 0x000fe400000000ff */
[----:B------:R-:W-:Y:S02]  /*a8c0*/  F2FP.F16.F32.PACK_AB R47, RZ, R47 ;  /* 0x0000002fff2f723e */ /* 0x000fe400000000ff */
[----:B------:R-:W-:Y:S02]  /*a8d0*/  F2FP.F16.F32.PACK_AB R48, RZ, R48 ;  /* 0x00000030ff30723e */ /* 0x000fe400000000ff */
[----:B------:R-:W-:Y:S02]  /*a8e0*/  F2FP.F16.F32.PACK_AB R49, RZ, R49 ;  /* 0x00000031ff31723e */ /* 0x000fe400000000ff */
[----:B------:R-:W-:Y:S02]  /*a8f0*/  F2FP.F16.F32.PACK_AB R50, RZ, R50 ;  /* 0x00000032ff32723e */ /* 0x000fe400000000ff */
[----:B------:R-:W-:Y:S01]  /*a900*/  F2FP.F16.F32.PACK_AB R51, RZ, R51 ;  /* 0x00000033ff33723e */ /* 0x000fe200000000ff */
[----:B------:R-:W-:Y:S01]  /*a910*/  @P0 STG.E.U16 desc[UR14][R2.64+0x70], R148 ;  /* 0x0000709402000986 */ /* 0x000fe2000c10150e */
[----:B------:R-:W-:-:S02]  /*a920*/  ISETP.GT.AND P0, PT, R7, 0x39, PT ;  /* 0x000000390700780c */ /* 0x000fc40003f04270 */
[----:B------:R-:W-:Y:S02]  /*a930*/  F2FP.F16.F32.PACK_AB R52, RZ, R52 ;  /* 0x00000034ff34723e */ /* 0x000fe400000000ff */
[----:B------:R-:W-:Y:S02]  /*a940*/  ISETP.GT.AND P6, PT, R5, RZ, P0 ;  /* 0x000000ff0500720c */ /* 0x000fe400007c4270 */
[----:B------:R-:W-:Y:S02]  /*a950*/  F2FP.F16.F32.PACK_AB R53, RZ, R53 ;  /* 0x00000035ff35723e */ /* 0x000fe400000000ff */
[----:B------:R-:W-:-:S09]  /*a960*/  F2FP.F16.F32.PACK_AB R54, RZ, R54 ;  /* 0x00000036ff36723e */ /* 0x000fd200000000ff */
[----:B------:R-:W-:Y:S01]  /*a970*/  @P6 STG.E.U16 desc[UR14][R2.64+0x72], R149 ;  /* 0x0000729502006986 */ /* 0x000fe2000c10150e */
[----:B------:R-:W-:-:S13]  /*a980*/  ISETP.GT.AND P6, PT, R5, 0x8, P2 ;  /* 0x000000080500780c */ /* 0x000fda00017c4270 */
[----:B------:R-:W-:Y:S01]  /*a990*/  @P6 STG.E.U16 desc[UR14][R8.64+0x70], R150 ;  /* 0x0000709608006986 */ /* 0x000fe2000c10150e */
[----:B------:R-:W-:-:S13]  /*a9a0*/  ISETP.GT.AND P6, PT, R5, 0x8, P0 ;  /* 0x000000080500780c */ /* 0x000fda00007c4270 */
[----:B------:R-:W-:Y:S01]  /*a9b0*/  @P6 STG.E.U16 desc[UR14][R8.64+0x72], R151 ;  /* 0x0000729708006986 */ /* 0x000fe2000c10150e */
[----:B--2---:R-:W-:-:S05]  /*a9c0*/  IADD3 R128, P6, R21, R2, RZ ;  /* 0x0000000215807210 */ /* 0x004fca0007fde0ff */
[----:B---3--:R-:W-:Y:S01]  /*a9d0*/  IMAD.X R129, R15, 0x1, R3, P6 ;  /* 0x000000010f817824 */ /* 0x008fe200030e0603 */
[----:B------:R-:W-:-:S13]  /*a9e0*/  ISETP.GT.AND P6, PT, R5, 0x40, P4 ;  /* 0x000000400500780c */ /* 0x000fda00027c4270 */
[----:B------:R-:W-:Y:S01]  /*a9f0*/  @P6 STG.E.U16 desc[UR14][R10.64], R88 ;  /* 0x000000580a006986 */ /* 0x000fe2000c10150e */
[----:B------:R-:W-:-:S05]  /*aa00*/  IADD3 R122, P6, R23, R2, RZ ;  /* 0x00000002177a7210 */ /* 0x000fca0007fde0ff */
[----:B------:R-:W-:Y:S01]  /*aa10*/  IMAD.X R123, R15, 0x1, R3, P6 ;  /* 0x000000010f7b7824 */ /* 0x000fe200030e0603 */
[----:B------:R-:W-:-:S04]  /*aa20*/  ISETP.GT.AND P6, PT, R7, 0x1, PT ;  /* 0x000000010700780c */ /* 0x000fc80003fc4270 */
[----:B------:R-:W-:-:S13]  /*aa30*/  ISETP.GT.AND P6, PT, R5, 0x40, P6 ;  /* 0x000000400500780c */ /* 0x000fda00037c4270 */
[----:B------:R0:W-:Y:S01]  /*aa40*/  @P6 STG.E.U16 desc[UR14][R120.64], R89 ;  /* 0x0000005978006986 */ /* 0x0001e2000c10150e */
[----:B------:R-:W-:-:S05]  /*aa50*/  IADD3 R18, P6, R13, R8, RZ ;  /* 0x000000080d127210 */ /* 0x000fca0007fde0ff */
[----:B------:R-:W-:Y:S01]  /*aa60*/  IMAD.X R19, R15, 0x1, R9, P6 ;  /* 0x000000010f137824 */ /* 0x000fe200030e0609 */
[----:B------:R-:W-:Y:S02]  /*aa70*/  ISETP.GT.AND P6, PT, R5, 0x48, P4 ;  /* 0x000000480500780c */ /* 0x000fe400027c4270 */
[----:B0-----:R-:W-:-:S11]  /*aa80*/  LOP3.LUT R89, R13, 0x20, RZ, 0xfc, !PT ;  /* 0x000000200d597812 */ /* 0x001fd600078efcff */
        /* <DEDUP_REMOVED lines=8> */
[----:B------:R-:W-:-:S04]  /*ab10*/  ISETP.GT.AND P6, PT, R7, 0x8, PT ;  /* 0x000000080700780c */ /* 0x000fc80003fc4270 */
[----:B------:R-:W-:Y:S02]  /*ab20*/  ISETP.GT.AND P6, PT, R5, 0x40, P6 ;  /* 0x000000400500780c */ /* 0x000fe400037c4270 */
[----:B0-----:R-:W-:Y:S02]  /*ab30*/  PRMT R4, R95, 0x7610, R4 ;  /* 0x000076105f047816 */ /* 0x001fe40000000004 */
[----:B------:R-:W-:-:S09]  /*ab40*/  LOP3.LUT R95, R13, 0x32, RZ, 0xfc, !PT ;  /* 0x000000320d5f7812 */ /* 0x000fd200078efcff */
        /* <DEDUP_REMOVED lines=105> */
[----:B------:R-:W-:-:S13]  /*b1e0*/  ISETP.GT.AND P6, PT, R5, 0x48, P5 ;  /* 0x000000480500780c */ /* 0x000fda0002fc4270 */
[----:B------:R0:W-:Y:S01]  /*b1f0*/  @P6 STG.E.U16 desc[UR14][R126.64], R4 ;  /* 0x000000047e006986 */ /* 0x0001e2000c10150e */
[----:B------:R-:W-:-:S05]  /*b200*/  IADD3 R122, P6, R109, R2, RZ ;  /* 0x000000026d7a7210 */ /* 0x000fca0007fde0ff */
[----:B------:R-:W-:Y:S01]  /*b210*/  IMAD.X R123, R15, 0x1, R3, P6 ;  /* 0x000000010f7b7824 */ /* 0x000fe200030e0603 */
[----:B------:R-:W-:Y:S02]  /*b220*/  ISETP.GT.AND P6, PT, R5, 0x40, P3 ;  /* 0x000000400500780c */ /* 0x000fe40001fc4270 */
[----:B0-----:R-:W-:-:S11]  /*b230*/  PRMT R4, R114, 0x7610, R4 ;  /* 0x0000761072047816 */ /* 0x001fd60000000004 */
[----:B------:R0:W-:Y:S01]  /*b240*/  @P6 STG.E.U16 desc[UR14][R124.64], R112 ;  /* 0x000000707c006986 */ /* 0x0001e2000c10150e */
[----:B------:R-:W-:-:S05]  /*b250*/  IADD3 R128, P6, R111, R2, RZ ;  /* 0x000000026f807210 */ /* 0x000fca0007fde0ff */
[----:B------:R-:W-:Y:S01]  /*b260*/  IMAD.X R129, R15, 0x1, R3, P6 ;  /* 0x000000010f817824 */ /* 0x000fe200030e0603 */
[----:B------:R-:W-:-:S13]  /*b270*/  ISETP.GT.AND P6, PT, R5, 0x40, P1 ;  /* 0x000000400500780c */ /* 0x000fda0000fc4270 */
[----:B------:R1:W-:Y:S01]  /*b280*/  @P6 STG.E.U16 desc[UR14][R120.64], R113 ;  /* 0x0000007178006986 */ /* 0x0003e2000c10150e */
[----:B------:R-:W-:-:S05]  /*b290*/  IADD3 R2, P6, R105, R8, RZ ;  /* 0x0000000869027210 */ /* 0x000fca0007fde0ff */
[----:B------:R-:W-:Y:S01]  /*b2a0*/  IMAD.X R3, R15, 0x1, R9, P6 ;  /* 0x000000010f037824 */ /* 0x000fe200030e0609 */
[----:B------:R-:W-:-:S13]  /*b2b0*/  ISETP.GT.AND P6, PT, R5, 0x48, P3 ;  /* 0x000000480500780c */ /* 0x000fda0001fc4270 */
[----:B------:R-:W-:Y:S01]  /*b2c0*/  @P6 STG.E.U16 desc[UR14][R2.64], R4 ;  /* 0x0000000402006986 */ /* 0x000fe2000c10150e */
[----:B0-----:R-:W-:-:S05]  /*b2d0*/  IADD3 R112, P6, R107, R8, RZ ;  /* 0x000000086b707210 */ /* 0x001fca0007fde0ff */
[----:B-1----:R-:W-:Y:S01]  /*b2e0*/  IMAD.X R113, R15, 0x1, R9, P6 ;  /* 0x000000010f717824 */ /* 0x002fe200030e0609 */
[----:B------:R-:W-:-:S13]  /*b2f0*/  ISETP.GT.AND P6, PT, R5, 0x48, P1 ;  /* 0x000000480500780c */ /* 0x000fda0000fc4270 */
[----:B------:R0:W-:Y:S01]  /*b300*/  @P6 STG.E.U16 desc[UR14][R112.64], R115 ;  /* 0x0000007370006986 */ /* 0x0001e2000c10150e */
[----:B------:R-:W-:-:S05]  /*b310*/  IADD3 R114, P6, R109, R8, RZ ;  /* 0x000000086d727210 */ /* 0x000fca0007fde0ff */
[----:B0-----:R-:W-:Y:S01]  /*b320*/  IMAD.X R115, R15, 0x1, R9, P6 ;  /* 0x000000010f737824 */ /* 0x001fe200030e0609 */
[----:B------:R-:W-:-:S13]  /*b330*/  ISETP.GT.AND P6, PT, R5, 0x40, P2 ;  /* 0x000000400500780c */ /* 0x000fda00017c4270 */
        /* <DEDUP_REMOVED lines=13> */
[----:B0-----:R-:W-:-:S05]  /*b410*/  IADD3 R116, P6, R21, R10, RZ ;  /* 0x0000000a15747210 */ /* 0x001fca0007fde0ff */
[----:B-1----:R-:W-:Y:S01]  /*b420*/  IMAD.X R117, R15, 0x1, R11, P6 ;  /* 0x000000010f757824 */ /* 0x002fe200030e060b */
[----:B------:R-:W-:-:S13]  /*b430*/  ISETP.GT.AND P6, PT, R5, 0x80, P4 ;  /* 0x000000800500780c */ /* 0x000fda00027c4270 */
[----:B------:R0:W-:Y:S01]  /*b440*/  @P6 STG.E.U16 desc[UR14][R2.64], R56 ;  /* 0x0000003802006986 */ /* 0x0001e2000c10150e */
[----:B--2---:R-:W-:-:S05]  /*b450*/  IADD3 R114, P6, R23, R10, RZ ;  /* 0x0000000a17727210 */ /* 0x004fca0007fde0ff */
[----:B------:R-:W-:Y:S01]  /*b460*/  IMAD.X R115, R15, 0x1, R11, P6 ;  /* 0x000000010f737824 */ /* 0x000fe200030e060b */
[----:B------:R-:W-:-:S04]  /*b470*/  ISETP.GT.AND P6, PT, R7, 0x1, PT ;  /* 0x000000010700780c */ /* 0x000fc80003fc4270 */
[----:B------:R-:W-:-:S13]  /*b480*/  ISETP.GT.AND P6, PT, R5, 0x80, P6 ;  /* 0x000000800500780c */ /* 0x000fda00037c4270 */
[----:B------:R1:W-:Y:S01]  /*b490*/  @P6 STG.E.U16 desc[UR14][R112.64], R57 ;  /* 0x0000003970006986 */ /* 0x0003e2000c10150e */
[----:B---3--:R-:W-:-:S05]  /*b4a0*/  IADD3 R8, P6, R13, R18, RZ ;  /* 0x000000120d087210 */ /* 0x008fca0007fde0ff */
[----:B------:R-:W-:Y:S01]  /*b4b0*/  IMAD.X R9, R15, 0x1, R19, P6 ;  /* 0x000000010f097824 */ /* 0x000fe200030e0613 */
[----:B------:R-:W-:-:S13]  /*b4c0*/  ISETP.GT.AND P6, PT, R5, 0x88, P4 ;  /* 0x000000880500780c */ /* 0x000fda00027c4270 */
[----:B------:R-:W-:Y:S01]  /*b4d0*/  @P6 STG.E.U16 desc[UR14][R8.64], R58 ;  /* 0x0000003a08006986 */ /* 0x000fe2000c10150e */
[----:B0-----:R-:W-:-:S05]  /*b4e0*/  IADD3 R56, P6, R17, R18, RZ ;  /* 0x0000001211387210 */ /* 0x001fca0007fde0ff */
[----:B-1----:R-:W-:Y:S01]  /*b4f0*/  IMAD.X R57, R15, 0x1, R19, P6 ;  /* 0x000000010f397824 */ /* 0x002fe200030e0613 */
[----:B------:R-:W-:-:S04]  /*b500*/  ISETP.GT.AND P6, PT, R7, 0x1, PT ;  /* 0x000000010700780c */ /* 0x000fc80003fc4270 */
[----:B------:R-:W-:-:S13]  /*b510*/  ISETP.GT.AND P6, PT, R5, 0x88, P6 ;  /* 0x000000880500780c */ /* 0x000fda00037c4270 */
[----:B------:R0:W-:Y:S01]  /*b520*/  @P6 STG.E.U16 desc[UR14][R56.64], R59 ;  /* 0x0000003b38006986 */ /* 0x0001e2000c10150e */
        /* <DEDUP_REMOVED lines=10> */
[----:B0-----:R-:W-:-:S05]  /*b5d0*/  IADD3 R56, P6, R21, R18, RZ ;  /* 0x0000001215387210 */ /* 0x001fca0007fde0ff */
        /* <DEDUP_REMOVED lines=9> */
[----:B-1----:R-:W-:-:S05]  /*b670*/  IADD3 R60, P6, R93, R10, RZ ;  /* 0x0000000a5d3c7210 */ /* 0x002fca0007fde0ff */
[----:B--2---:R-:W-:Y:S01]  /*b680*/  IMAD.X R61, R15, 0x1, R11, P6 ;  /* 0x000000010f3d7824 */ /* 0x004fe200030e060b */
[----:B------:R-:W-:-:S04]  /*b690*/  ISETP.GT.AND P6, PT, R7, 0x10, PT ;  /* 0x000000100700780c */ /* 0x000fc80003fc4270 */
[----:B------:R-:W-:-:S13]  /*b6a0*/  ISETP.GT.AND P6, PT, R5, 0x80, P6 ;  /* 0x000000800500780c */ /* 0x000fda00037c4270 */
[----:B------:R1:W-:Y:S01]  /*b6b0*/  @P6 STG.E.U16 desc[UR14][R112.64], R64 ;  /* 0x0000004070006986 */ /* 0x0003e2000c10150e */
[----:B0-----:R-:W-:-:S05]  /*b6c0*/  IADD3 R62, P6, R95, R10, RZ ;  /* 0x0000000a5f3e7210 */ /* 0x001fca0007fde0ff */
[----:B---3--:R-:W-:Y:S01]  /*b6d0*/  IMAD.X R63, R15, 0x1, R11, P6 ;  /* 0x000000010f3f7824 */ /* 0x008fe200030e060b */
        /* <DEDUP_REMOVED lines=14> */
[----:B0-----:R-:W-:Y:S01]  /*b7c0*/  IMAD.X R65, R15, 0x1, R11, P6 ;  /* 0x000000010f417824 */ /* 0x001fe200030e060b */
[----:B------:R-:W-:-:S04]  /*b7d0*/  ISETP.GT.AND P6, PT, R7, 0x18, PT ;  /* 0x000000180700780c */ /* 0x000fc80003fc4270 */
[----:B------:R-:W-:-:S13]  /*b7e0*/  ISETP.GT.AND P6, PT, R5, 0x80, P6 ;  /* 0x000000800500780c */ /* 0x000fda00037c4270 */
[----:B------:R0:W-:Y:S01]  /*b7f0*/  @P6 STG.E.U16 desc[UR14][R60.64], R68 ;  /* 0x000000443c006986 */ /* 0x0001e2000c10150e */
[----:B--2---:R-:W-:-:S05]  /*b800*/  IADD3 R66, P6, R99, R10, RZ ;  /* 0x0000000a63427210 */ /* 0x004fca0007fde0ff */
        /* <DEDUP_REMOVED lines=19> */
[----:B-1----:R-:W-:-:S05]  /*b940*/  IADD3 R62, P6, R103, R10, RZ ;  /* 0x0000000a673e7210 */ /* 0x002fca0007fde0ff */
[----:B------:R-:W-:Y:S01]  /*b950*/  IMAD.X R63, R15, 0x1, R11, P6 ;  /* 0x000000010f3f7824 */ /* 0x000fe200030e060b */
[----:B------:R-:W-:-:S04]  /*b960*/  ISETP.GT.AND P6, PT, R7, 0x21, PT ;  /* 0x000000210700780c */ /* 0x000fc80003fc4270 */
        /* <DEDUP_REMOVED lines=29> */
[----:B------:R3:W-:Y:S01]  /*bb40*/  @P6 STG.E.U16 desc[UR14][R58.64], R79 ;  /* 0x0000004f3a006986 */ /* 0x0007e2000c10150e */
[----:B0-----:R-:W-:-:S05]  /*bb50*/  IADD3 R60, P6, R109, R10, RZ ;  /* 0x0000000a6d3c7210 */ /* 0x001fca0007fde0ff */
[----:B------:R-:W-:Y:S01]  /*bb60*/  IMAD.X R61, R15, 0x1, R11, P6 ;  /* 0x000000010f3d7824 */ /* 0x000fe200030e060b */
[----:B------:R-:W-:-:S13]  /*bb70*/  ISETP.GT.AND P6, PT, R5, 0x80, P3 ;  /* 0x000000800500780c */ /* 0x000fda0001fc4270 */
[----:B------:R-:W-:Y:S01]  /*bb80*/  @P6 STG.E.U16 desc[UR14][R64.64], R80 ;  /* 0x0000005040006986 */ /* 0x000fe2000c10150e */
[----:B-1----:R-:W-:-:S05]  /*bb90*/  IADD3 R62, P6, R111, R10, RZ ;  /* 0x0000000a6f3e7210 */ /* 0x002fca0007fde0ff */
[----:B------:R-:W-:Y:S01]  /*bba0*/  IMAD.X R63, R15, 0x1, R11, P6 ;  /* 0x000000010f3f7824 */ /* 0x000fe200030e060b */
[----:B------:R-:W-:-:S13]  /*bbb0*/  ISETP.GT.AND P6, PT, R5, 0x80, P1 ;  /* 0x000000800500780c */ /* 0x000fda0000fc4270 */
[----:B------:R-:W-:Y:S01]  /*bbc0*/  @P6 STG.E.U16 desc[UR14][R66.64], R81 ;  /* 0x0000005142006986 */ /* 0x000fe2000c10150e */
[----:B------:R-:W-:-:S05]  /*bbd0*/  IADD3 R10, P6, R105, R18, RZ ;  /* 0x00000012690a7210 */ /* 0x000fca0007fde0ff */
[----:B------:R-:W-:Y:S01]  /*bbe0*/  IMAD.X R11, R15, 0x1, R19, P6 ;  /* 0x000000010f0b7824 */ /* 0x000fe200030e0613 */
[----:B------:R-:W-:-:S13]  /*bbf0*/  ISETP.GT.AND P6, PT, R5, 0x88, P3 ;  /* 0x000000880500780c */ /* 0x000fda0001fc4270 */
[----:B------:R0:W-:Y:S01]  /*bc00*/  @P6 STG.E.U16 desc[UR14][R10.64], R82 ;  /* 0x000000520a006986 */ /* 0x0001e2000c10150e */
[----:B--2---:R-:W-:-:S05]  /*bc10*/  IADD3 R56, P6, R107, R18, RZ ;  /* 0x000000126b387210 */ /* 0x004fca0007fde0ff */
[----:B------:R-:W-:Y:S01]  /*bc20*/  IMAD.X R57, R15, 0x1, R19, P6 ;  /* 0x000000010f397824 */ /* 0x000fe200030e0613 */
        /* <DEDUP_REMOVED lines=10> */
[----:B------:R-:W-:-:S05]  /*bcd0*/  IADD3 R18, P6, R13, R2, RZ ;  /* 0x000000020d127210 */ /* 0x000fca0007fde0ff */
[----:B------:R-:W-:Y:S01]  /*bce0*/  IMAD.X R19, R15, 0x1, R3, P6 ;  /* 0x000000010f137824 */ /* 0x000fe200030e0603 */
        /* <DEDUP_REMOVED lines=8> */
[C---:B------:R-:W-:Y:S02]  /*bd70*/  ISETP.GT.AND P6, PT, R5.reuse, 0xc0, P4 ;  /* 0x000000c00500780c */ /* 0x040fe400027c4270 */
[----:B------:R-:W-:-:S11]  /*bd80*/  ISETP.GT.AND P4, PT, R5, 0xc8, P4 ;  /* 0x000000c80500780c */ /* 0x000fd60002784270 */
[----:B------:R2:W-:Y:S01]  /*bd90*/  @P6 STG.E.U16 desc[UR14][R18.64], R24 ;  /* 0x0000001812006986 */ /* 0x0005e2000c10150e */
[----:B0-----:R-:W-:-:S05]  /*bda0*/  IADD3 R58, P6, R23, R2, RZ ;  /* 0x00000002173a7210 */ /* 0x001fca0007fde0ff */
[----:B------:R-:W-:Y:S01]  /*bdb0*/  IMAD.X R59, R15, 0x1, R3, P6 ;  /* 0x000000010f3b7824 */ /* 0x000fe200030e0603 */
[----:B------:R-:W-:-:S04]  /*bdc0*/  ISETP.GT.AND P6, PT, R7, 0x1, PT ;  /* 0x000000010700780c */ /* 0x000fc80003fc4270 */
[----:B------:R-:W-:-:S13]  /*bdd0*/  ISETP.GT.AND P6, PT, R5, 0xc0, P6 ;  /* 0x000000c00500780c */ /* 0x000fda00037c4270 */
[----:B------:R-:W-:Y:S01]  /*bde0*/  @P6 STG.E.U16 desc[UR14][R56.64], R25 ;  /* 0x0000001938006986 */ /* 0x000fe2000c10150e */
[----:B-1----:R-:W-:-:S05]  /*bdf0*/  IADD3 R10, P6, R13, R8, RZ ;  /* 0x000000080d0a7210 */ /* 0x002fca0007fde0ff */
[----:B------:R-:W-:Y:S01]  /*be00*/  IMAD.X R11, R15, 0x1, R9, P6 ;  /* 0x000000010f0b7824 */ /* 0x000fe200030e0609 */
[----:B------:R-:W-:-:S04]  /*be10*/  ISETP.GT.AND P6, PT, R7, 0x1, PT ;  /* 0x000000010700780c */ /* 0x000fc80003fc4270 */
[----:B------:R0:W-:Y:S01]  /*be20*/  @P4 STG.E.U16 desc[UR14][R10.64], R26 ;  /* 0x0000001a0a004986 */ /* 0x0001e2000c10150e */
[----:B------:R-:W-:-:S05]  /*be30*/  IADD3 R12, P4, R17, R8, RZ ;  /* 0x00000008110c7210 */ /* 0x000fca0007f9e0ff */
[----:B------:R-:W-:Y:S01]  /*be40*/  IMAD.X R13, R15, 0x1, R9, P4 ;  /* 0x000000010f0d7824 */ /* 0x000fe200020e0609 */
[----:B------:R-:W-:Y:S02]  /*be50*/  ISETP.GT.AND P4, PT, R5, 0xc8, P6 ;  /* 0x000000c80500780c */ /* 0x000fe40003784270 */
[----:B------:R-:W-:-:S11]  /*be60*/  ISETP.GT.AND P6, PT, R7, 0x8, PT ;  /* 0x000000080700780c */ /* 0x000fd60003fc4270 */
[----:B------:R1:W-:Y:S01]  /*be70*/  @P4 STG.E.U16 desc[UR14][R12.64], R27 ;  /* 0x0000001b0c004986 */ /* 0x0003e2000c10150e */
[----:B------:R-:W-:-:S05]  /*be80*/  IADD3 R16, P4, R89, R2, RZ ;  /* 0x0000000259107210 */ /* 0x000fca0007f9e0ff */
[----:B------:R-:W-:Y:S01]  /*be90*/  IMAD.X R17, R15, 0x1, R3, P4 ;  /* 0x000000010f117824 */ /* 0x000fe200020e0603 */
[----:B------:R-:W-:Y:S02]  /*bea0*/  ISETP.GT.AND P4, PT, R5, 0xc0, P6 ;  /* 0x000000c00500780c */ /* 0x000fe40003784270 */
[----:B------:R-:W-:-:S11]  /*beb0*/  ISETP.GT.AND P6, PT, R7, 0x9, PT ;  /* 0x000000090700780c */ /* 0x000fd60003fc4270 */
[----:B------:R-:W-:Y:S01]  /*bec0*/  @P4 STG.E.U16 desc[UR14][R60.64], R28 ;  /* 0x0000001c3c004986 */ /* 0x000fe2000c10150e */
[----:B--2---:R-:W-:-:S05]  /*bed0*/  IADD3 R18, P4, R91, R2, RZ ;  /* 0x000000025b127210 */ /* 0x004fca0007f9e0ff */
[----:B------:R-:W-:Y:S01]  /*bee0*/  IMAD.X R19, R15, 0x1, R3, P4 ;  /* 0x000000010f137824 */ /* 0x000fe200020e0603 */
[----:B------:R-:W-:-:S13]  /*bef0*/  ISETP.GT.AND P4, PT, R5, 0xc0, P6 ;  /* 0x000000c00500780c */ /* 0x000fda0003784270 */
[----:B------:R-:W-:Y:S01]  /*bf00*/  @P4 STG.E.U16 desc[UR14][R58.64], R29 ;  /* 0x0000001d3a004986 */ /* 0x000fe2000c10150e */
[----:B0-----:R-:W-:-:S05]  /*bf10*/  IADD3 R10, P4, R21, R8, RZ ;  /* 0x00000008150a7210 */ /* 0x001fca0007f9e0ff */
[----:B------:R-:W-:Y:S01]  /*bf20*/  IMAD.X R11, R15, 0x1, R9, P4 ;  /* 0x000000010f0b7824 */ /* 0x000fe200020e0609 */
[----:B------:R-:W-:-:S04]  /*bf30*/  ISETP.GT.AND P4, PT, R7, 0x8, PT ;  /* 0x000000080700780c */ /* 0x000fc80003f84270 */
[----:B------:R-:W-:-:S13]  /*bf40*/  ISETP.GT.AND P4, PT, R5, 0xc8, P4 ;  /* 0x000000c80500780c */ /* 0x000fda0002784270 */
[----:B------:R0:W-:Y:S01]  /*bf50*/  @P4 STG.E.U16 desc[UR14][R10.64], R30 ;  /* 0x0000001e0a004986 */ /* 0x0001e2000c10150e */
[----:B-1----:R-:W-:-:S05]  /*bf60*/  IADD3 R12, P4, R23, R8, RZ ;  /* 0x00000008170c7210 */ /* 0x002fca0007f9e0ff */
        /* <DEDUP_REMOVED lines=23> */
[----:B--2---:R-:W-:-:S05]  /*c0e0*/  IADD3 R16, P4, R97, R2, RZ ;  /* 0x0000000261107210 */ /* 0x004fca0007f9e0ff */
[----:B------:R-:W-:Y:S01]  /*c0f0*/  IMAD.X R17, R15, 0x1, R3, P4 ;  /* 0x000000010f117824 */ /* 0x000fe200020e0603 */
[----:B------:R-:W-:Y:S02]  /*c100*/  ISETP.GT.AND P4, PT, R5, 0xc0, P6 ;  /* 0x000000c00500780c */ /* 0x000fe40003784270 */
[----:B------:R-:W-:-:S11]  /*c110*/  ISETP.GT.AND P6, PT, R7, 0x19, PT ;  /* 0x000000190700780c */ /* 0x000fd60003fc4270 */
[----:B------:R2:W-:Y:S01]  /*c120*/  @P4 STG.E.U16 desc[UR14][R20.64], R36 ;  /* 0x0000002414004986 */ /* 0x0005e2000c10150e */
[----:B---3--:R-:W-:-:S05]  /*c130*/  IADD3 R18, P4, R99, R2, RZ ;  /* 0x0000000263127210 */ /* 0x008fca0007f9e0ff */
        /* <DEDUP_REMOVED lines=17> */
[----:B------:R-:W-:Y:S01]  /*c250*/  @P4 STG.E.U16 desc[UR14][R16.64], R40 ;  /* 0x0000002810004986 */ /* 0x000fe2000c10150e */
[----:B0-----:R-:W-:-:S05]  /*c260*/  IADD3 R10, P4, R99, R8, RZ ;  /* 0x00000008630a7210 */ /* 0x001fca0007f9e0ff */
[----:B------:R-:W-:Y:S01]  /*c270*/  IMAD.X R11, R15, 0x1, R9, P4 ;  /* 0x000000010f0b7824 */ /* 0x000fe200020e0609 */
[----:B------:R-:W-:-:S13]  /*c280*/  ISETP.GT.AND P4, PT, R5, 0xc0, P6 ;  /* 0x000000c00500780c */ /* 0x000fda0003784270 */
[----:B------:R-:W-:Y:S01]  /*c290*/  @P4 STG.E.U16 desc[UR14][R18.64], R41 ;  /* 0x0000002912004986 */ /* 0x000fe2000c10150e */
[----:B------:R-:W-:-:S04]  /*c2a0*/  ISETP.GT.AND P4, PT, R7, 0x20, PT ;  /* 0x000000200700780c */ /* 0x000fc80003f84270 */
[----:B------:R-:W-:-:S13]  /*c2b0*/  ISETP.GT.AND P4, PT, R5, 0xc8, P4 ;  /* 0x000000c80500780c */ /* 0x000fda0002784270 */
[----:B------:R-:W-:Y:S01]  /*c2c0*/  @P4 STG.E.U16 desc[UR14][R20.64], R42 ;  /* 0x0000002a14004986 */ /* 0x000fe2000c10150e */
[----:B------:R-:W-:Y:S02]  /*c2d0*/  ISETP.GT.AND P4, PT, R5, 0xc8, P6 ;  /* 0x000000c80500780c */ /* 0x000fe40003784270 */
[----:B------:R-:W-:-:S11]  /*c2e0*/  ISETP.GT.AND P6, PT, R7, 0x28, PT ;  /* 0x000000280700780c */ /* 0x000fd60003fc4270 */
[----:B------:R-:W-:Y:S01]  /*c2f0*/  @P4 STG.E.U16 desc[UR14][R10.64], R43 ;  /* 0x0000002b0a004986 */ /* 0x000fe2000c10150e */
[----:B------:R-:W-:-:S05]  /*c300*/  IADD3 R6, P4, R101, R2, RZ ;  /* 0x0000000265067210 */ /* 0x000fca0007f9e0ff */
[----:B------:R-:W-:Y:S01]  /*c310*/  IMAD.X R7, R15, 0x1, R3, P4 ;  /* 0x000000010f077824 */ /* 0x000fe200020e0603 */
[C---:B------:R-:W-:Y:S02]  /*c320*/  ISETP.GT.AND P4, PT, R5.reuse, 0xc0, P6 ;  /* 0x000000c00500780c */ /* 0x040fe40003784270 */
[----:B------:R-:W-:-:S11]  /*c330*/  ISETP.GT.AND P6, PT, R5, 0xc8, P6 ;  /* 0x000000c80500780c */ /* 0x000fd600037c4270 */
[----:B------:R0:W-:Y:S01]  /*c340*/  @P4 STG.E.U16 desc[UR14][R6.64], R44 ;  /* 0x0000002c06004986 */ /* 0x0001e2000c10150e */
[----:B-1----:R-:W-:-:S05]  /*c350*/  IADD3 R12, P4, R103, R2, RZ ;  /* 0x00000002670c7210 */ /* 0x002fca0007f9e0ff */
[----:B------:R-:W-:Y:S01]  /*c360*/  IMAD.X R13, R15, 0x1, R3, P4 ;  /* 0x000000010f0d7824 */ /* 0x000fe200020e0603 */
[C---:B------:R-:W-:Y:S02]  /*c370*/  ISETP.GT.AND P4, PT, R5.reuse, 0xc0, P5 ;  /* 0x000000c00500780c */ /* 0x040fe40002f84270 */
[----:B------:R-:W-:-:S11]  /*c380*/  ISETP.GT.AND P5, PT, R5, 0xc8, P5 ;  /* 0x000000c80500780c */ /* 0x000fd60002fa4270 */
[----:B------:R1:W-:Y:S01]  /*c390*/  @P4 STG.E.U16 desc[UR14][R12.64], R45 ;  /* 0x0000002d0c004986 */ /* 0x0003e2000c10150e */
[----:B0-----:R-:W-:-:S05]  /*c3a0*/  IADD3 R6, P4, R101, R8, RZ ;  /* 0x0000000865067210 */ /* 0x001fca0007f9e0ff */
[----:B------:R-:W-:Y:S01]  /*c3b0*/  IMAD.X R7, R15, 0x1, R9, P4 ;  /* 0x000000010f077824 */ /* 0x000fe200020e0609 */
[----:B------:R-:W-:-:S04]  /*c3c0*/  IADD3 R10, P4, R103, R8, RZ ;  /* 0x00000008670a7210 */ /* 0x000fc80007f9e0ff */
[----:B------:R0:W-:Y:S01]  /*c3d0*/  @P6 STG.E.U16 desc[UR14][R6.64], R46 ;  /* 0x0000002e06006986 */ /* 0x0001e2000c10150e */
[----:B------:R-:W-:Y:S01]  /*c3e0*/  IMAD.X R11, R15, 0x1, R9, P4 ;  /* 0x000000010f0b7824 */ /* 0x000fe200020e0609 */
[----:B-1----:R-:W-:Y:S02]  /*c3f0*/  IADD3 R12, P6, R105, R2, RZ ;  /* 0x00000002690c7210 */ /* 0x002fe40007fde0ff */
[C---:B------:R-:W-:Y:S02]  /*c400*/  ISETP.GT.AND P4, PT, R5.reuse, 0xc0, P1 ;  /* 0x000000c00500780c */ /* 0x040fe40000f84270 */
[----:B------:R1:W-:Y:S01]  /*c410*/  @P5 STG.E.U16 desc[UR14][R10.64], R47 ;  /* 0x0000002f0a005986 */ /* 0x0003e2000c10150e */
[----:B------:R-:W-:Y:S01]  /*c420*/  ISETP.GT.AND P5, PT, R5, 0xc0, P3 ;  /* 0x000000c00500780c */ /* 0x000fe20001fa4270 */
[----:B------:R-:W-:Y:S01]  /*c430*/  IMAD.X R13, R15, 0x1, R3, P6 ;  /* 0x000000010f0d7824 */ /* 0x000fe200030e0603 */
[C---:B------:R-:W-:Y:S02]  /*c440*/  ISETP.GT.AND P3, PT, R5.reuse, 0xc8, P3 ;  /* 0x000000c80500780c */ /* 0x040fe40001f64270 */
[----:B------:R-:W-:-:S02]  /*c450*/  ISETP.GT.AND P1, PT, R5, 0xc8, P1 ;  /* 0x000000c80500780c */ /* 0x000fc40000f24270 */
[----:B0-----:R-:W-:-:S05]  /*c460*/  IADD3 R6, P6, R107, R2, RZ ;  /* 0x000000026b067210 */ /* 0x001fca0007fde0ff */
[----:B------:R-:W-:Y:S01]  /*c470*/  IMAD.X R7, R15, 0x1, R3, P6 ;  /* 0x000000010f077824 */ /* 0x000fe200030e0603 */
[-C--:B------:R-:W-:Y:S01]  /*c480*/  IADD3 R16, P6, R107, R8.reuse, RZ ;  /* 0x000000086b107210 */ /* 0x080fe20007fde0ff */
[----:B------:R-:W-:Y:S01]  /*c490*/  @P5 STG.E.U16 desc[UR14][R12.64], R48 ;  /* 0x000000300c005986 */ /* 0x000fe2000c10150e */
[----:B-1----:R-:W-:-:S03]  /*c4a0*/  IADD3 R10, P5, R105, R8, RZ ;  /* 0x00000008690a7210 */ /* 0x002fc60007fbe0ff */
[C-C-:B------:R-:W-:Y:S01]  /*c4b0*/  IMAD.X R17, R15.reuse, 0x1, R9.reuse, P6 ;  /* 0x000000010f117824 */ /* 0x140fe200030e0609 */
[----:B------:R0:W-:Y:S01]  /*c4c0*/  @P4 STG.E.U16 desc[UR14][R6.64], R49 ;  /* 0x0000003106004986 */ /* 0x0001e2000c10150e */
[----:B------:R-:W-:Y:S01]  /*c4d0*/  IMAD.X R11, R15, 0x1, R9, P5 ;  /* 0x000000010f0b7824 */ /* 0x000fe200028e0609 */
[C---:B------:R-:W-:Y:S02]  /*c4e0*/  ISETP.GT.AND P4, PT, R5.reuse, 0xc0, P2 ;  /* 0x000000c00500780c */ /* 0x040fe40001784270 */
[C---:B------:R-:W-:Y:S02]  /*c4f0*/  ISETP.GT.AND P5, PT, R5.reuse, 0xc0, P0 ;  /* 0x000000c00500780c */ /* 0x040fe400007a4270 */
[C---:B------:R-:W-:Y:S01]  /*c500*/  ISETP.GT.AND P2, PT, R5.reuse, 0xc8, P2 ;  /* 0x000000c80500780c */ /* 0x040fe20001744270 */
[----:B------:R1:W-:Y:S01]  /*c510*/  @P3 STG.E.U16 desc[UR14][R10.64], R50 ;  /* 0x000000320a003986 */ /* 0x0003e2000c10150e */
[----:B------:R-:W-:Y:S02]  /*c520*/  ISETP.GT.AND P0, PT, R5, 0xc8, P0 ;  /* 0x000000c80500780c */ /* 0x000fe40000704270 */
[-C--:B------:R-:W-:Y:S01]  /*c530*/  IADD3 R4, P6, R109, R2.reuse, RZ ;  /* 0x000000026d047210 */ /* 0x080fe20007fde0ff */
[----:B------:R1:W-:Y:S01]  /*c540*/  @P1 STG.E.U16 desc[UR14][R16.64], R51 ;  /* 0x0000003310001986 */ /* 0x0003e2000c10150e */
[----:B------:R-:W-:-:S02]  /*c550*/  IADD3 R2, P1, R111, R2, RZ ;  /* 0x000000026f027210 */ /* 0x000fc40007f3e0ff */
[-C--:B0-----:R-:W-:Y:S01]  /*c560*/  IADD3 R6, P3, R109, R8.reuse, RZ ;  /* 0x000000086d067210 */ /* 0x081fe20007f7e0ff */
[--C-:B------:R-:W-:Y:S01]  /*c570*/  IMAD.X R5, R15, 0x1, R3.reuse, P6 ;  /* 0x000000010f057824 */ /* 0x100fe200030e0603 */
[----:B------:R-:W-:Y:S01]  /*c580*/  IADD3 R12, P6, R111, R8, RZ ;  /* 0x000000086f0c7210 */ /* 0x000fe20007fde0ff */
[C---:B------:R-:W-:Y:S02]  /*c590*/  IMAD.X R3, R15.reuse, 0x1, R3, P1 ;  /* 0x000000010f037824 */ /* 0x040fe400008e0603 */
[----:B------:R-:W-:Y:S01]  /*c5a0*/  IMAD.X R7, R15, 0x1, R9, P3 ;  /* 0x000000010f077824 */ /* 0x000fe200018e0609 */
[----:B------:R1:W-:Y:S04]  /*c5b0*/  @P4 STG.E.U16 desc[UR14][R4.64], R52 ;  /* 0x0000003404004986 */ /* 0x0003e8000c10150e */
[----:B------:R1:W-:Y:S04]  /*c5c0*/  @P5 STG.E.U16 desc[UR14][R2.64], R53 ;  /* 0x0000003502005986 */ /* 0x0003e8000c10150e */
[----:B------:R1:W-:Y:S01]  /*c5d0*/  @P2 STG.E.U16 desc[UR14][R6.64], R54 ;  /* 0x0000003606002986 */ /* 0x0003e2000c10150e */
[----:B------:R-:W-:Y:S05]  /*c5e0*/  @!P0 EXIT ;  /* 0x000000000000894d */ /* 0x000fea0003800000 */
[----:B------:R-:W-:Y:S01]  /*c5f0*/  F2FP.F16.F32.PACK_AB R0, RZ, R0 ;  /* 0x00000000ff00723e */ /* 0x000fe200000000ff */
[----:B------:R-:W-:-:S05]  /*c600*/  IMAD.X R13, R15, 0x1, R9, P6 ;  /* 0x000000010f0d7824 */ /* 0x000fca00030e0609 */
[----:B------:R-:W-:Y:S01]  /*c610*/  STG.E.U16 desc[UR14][R12.64], R0 ;  /* 0x000000000c007986 */ /* 0x000fe2000c10150e */
[----:B------:R-:W-:Y:S05]  /*c620*/  EXIT ;  /* 0x000000000000794d */ /* 0x000fea0003800000 */
.L_x_9:
[----:B------:R-:W-:-:S13]  /*c630*/  ISETP.NE.AND P0, PT, R7, RZ, PT ;  /* 0x000000ff0700720c */ /* 0x000fda0003f05270 */
[----:B------:R-:W-:Y:S05]  /*c640*/  @P0 EXIT ;  /* 0x000000000000094d */ /* 0x000fea0003800000 */
[----:B------:R-:W-:-:S13]  /*c650*/  ELECT P0, URZ, PT ;  /* 0x00000000003f782f */ /* 0x000fda0003800000 */
[----:B------:R-:W-:Y:S05]  /*c660*/  @!P0 BRA `(.L_x_242) ;  /* 0x0000000400b88947 */ /* 0x000fea0003800000 */
[----:B------:R-:W-:Y:S02]  /*c670*/  ISETP.GE.AND P0, PT, R11, 0x1, PT ;  /* 0x000000010b00780c */ /* 0x000fe40003f06270 */
[----:B------:R-:W-:-:S04]  /*c680*/  SHF.R.S32.HI R7, RZ, 0x1f, R12 ;  /* 0x0000001fff077819 */ /* 0x000fc8000001140c */
[----:B------:R-:W-:-:S07]  /*c690*/  LEA.HI R7, R7, R12, RZ, 0x7 ;  /* 0x0000000c07077211 */ /* 0x000fce00078f38ff */
[----:B------:R-:W-:Y:S05]  /*c6a0*/  @!P0 BRA `(.L_x_242) ;  /* 0x0000000400a88947 */ /* 0x000fea0003800000 */
[----:B0----5:R-:W0:Y:S01]  /*c6b0*/  S2R R0, SR_CTAID.X ;  /* 0x0000000000007919 */ /* 0x021e220000002500 */
[----:B------:R-:W1:Y:S01]  /*c6c0*/  LDC.64 R8, c[0x0][0x4d8] ;  /* 0x00013600ff087b82 */ /* 0x000e620000000a00 */
[----:B------:R-:W-:Y:S01]  /*c6d0*/  LOP3.LUT R7, R7, 0xffffff80, RZ, 0xc0, !PT ;  /* 0xffffff8007077812 */ /* 0x000fe200078ec0ff */
[----:B------:R-:W-:Y:S01]  /*c6e0*/  IMAD.SHL.U32 R10, R6, 0x40, RZ ;  /* 0x00000040060a7824 */ /* 0x000fe200078e00ff */
[C---:B------:R-:W-:Y:S01]  /*c6f0*/  LOP3.LUT P0, RZ, R12.reuse, 0x1f, RZ, 0xc0, !PT ;  /* 0x0000001f0cff7812 */ /* 0x040fe2000780c0ff */
[----:B------:R-:W-:Y:S01]  /*c700*/  ULDC.64 UR4, c[0x0][0x4b0] ;  /* 0x00012c0000047ab9 */ /* 0x000fe20000000a00 */
[----:B------:R-:W-:Y:S01]  /*c710*/  VIADD R17, R5, 0x1 ;  /* 0x0000000105117836 */ /* 0x000fe20000000000 */
[----:B------:R-:W-:Y:S01]  /*c720*/  LOP3.LUT R15, R3, 0x2, RZ, 0xfc, !PT ;  /* 0x00000002030f7812 */ /* 0x000fe200078efcff */
[----:B------:R-:W-:Y:S02]  /*c730*/  IMAD.IADD R7, R12, 0x1, -R7 ;  /* 0x000000010c077824 */ /* 0x000fe400078e0a07 */
[----:B------:R-:W-:-:S02]  /*c740*/  IMAD.MOV.U32 R16, RZ, RZ, RZ ;  /* 0x000000ffff107224 */ /* 0x000fc400078e00ff */
[----:B---3--:R-:W-:Y:S01]  /*c750*/  IMAD.MOV.U32 R2, RZ, RZ, RZ ;  /* 0x000000ffff027224 */ /* 0x008fe200078e00ff */
[C---:B------:R-:W-:Y:S02]  /*c760*/  ISETP.NE.AND P2, PT, R7.reuse, RZ, PT ;  /* 0x000000ff0700720c */ /* 0x040fe40003f45270 */
[----:B------:R-:W-:Y:S01]  /*c770*/  ISETP.NE.OR P0, PT, R7, RZ, !P0 ;  /* 0x000000ff0700720c */ /* 0x000fe20004705670 */
[----:B-1----:R-:W-:Y:S02]  /*c780*/  IMAD R8, R157, UR4, R8 ;  /* 0x000000049d087c24 */ /* 0x002fe4000f8e0208 */
[----:B------:R-:W-:Y:S02]  /*c790*/  IMAD R9, R4, UR5, R9 ;  /* 0x0000000504097c24 */ /* 0x000fe4000f8e0209 */
[----:B0-----:R-:W-:Y:S02]  /*c7a0*/  IMAD.SHL.U32 R6, R0, 0x100, RZ ;  /* 0x0000010000067824 */ /* 0x001fe400078e00ff */
[----:B------:R-:W-:-:S02]  /*c7b0*/  IMAD.MOV.U32 R0, RZ, RZ, 0x1 ;  /* 0x00000001ff007424 */ /* 0x000fc400078e00ff */
[C---:B------:R-:W-:Y:S02]  /*c7c0*/  VIADD R12, R6.reuse, 0x40 ;  /* 0x00000040060c7836 */ /* 0x040fe40000000000 */
[C---:B------:R-:W-:Y:S02]  /*c7d0*/  VIADD R13, R6.reuse, 0x80 ;  /* 0x00000080060d7836 */ /* 0x040fe40000000000 */
[----:B------:R-:W-:-:S07]  /*c7e0*/  VIADD R14, R6, 0xc0 ;  /* 0x000000c0060e7836 */ /* 0x000fce0000000000 */
.L_x_246:
[----:B------:R-:W0:Y:S01]  /*c7f0*/  S2R R7, SR_CgaCtaId ;  /* 0x0000000000077919 */ /* 0x000e220000008800 */
[----:B------:R-:W-:-:S04]  /*c800*/  MOV R4, 0x400 ;  /* 0x0000040000047802 */ /* 0x000fc80000000f00 */
[----:B0-----:R-:W-:Y:S02]  /*c810*/  LEA R11, R7, R4, 0x18 ;  /* 0x00000004070b7211 */ /* 0x001fe400078ec0ff */
[----:B------:R-:W-:-:S03]  /*c820*/  SHF.L.U32 R4, R0, 0x1f, RZ ;  /* 0x0000001f00047819 */ /* 0x000fc600000006ff */
[----:B------:R-:W-:-:S07]  /*c830*/  IMAD R7, R2, 0x8, R11 ;  /* 0x0000000802077824 */ /* 0x000fce00078e020b */
.L_x_243:
[----:B0-----:R0:W1:Y:S02]  /*c840*/  SYNCS.PHASECHK.TRANS64.TRYWAIT P1, [R7+URZ+0x32028], R4 ;  /* 0x03202804070075a7 */ /* 0x001064000802017f */
[----:B-1----:R-:W-:Y:S05]  /*c850*/  @!P1 NANOSLEEP.SYNCS 0x989680 ;  /* 0x009896800000995d */ /* 0x002fea0003900000 */
[----:B------:R-:W1:Y:S02]  /*c860*/  @!P1 SYNCS.PHASECHK.TRANS64 P1, [R7+URZ+0x32028], R4 ;  /* 0x03202804070095a7 */ /* 0x000e64000802007f */
[----:B-1----:R-:W-:Y:S05]  /*c870*/  @!P1 BRA `(.L_x_243) ;  /* 0xfffffffc00f09947 */ /* 0x002fea000383ffff */
[----:B0-----:R-:W0:Y:S02]  /*c880*/  @!P2 LDC R4, c[0x0][0x500] ;  /* 0x00014000ff04ab82 */ /* 0x001e240000000800 */
[----:B0-----:R0:W-:Y:S02]  /*c890*/  @!P2 SYNCS.ARRIVE.TRANS64 RZ, [R7+URZ+0x32000], R4 ;  /* 0x0320000407ffa9a7 */ /* 0x0011e4000800003f */
[----:B0-----:R-:W-:-:S04]  /*c8a0*/  PRMT R4, R15, 0x9910, RZ ;  /* 0x000099100f047816 */ /* 0x001fc800000000ff */
[----:B------:R-:W-:-:S13]  /*c8b0*/  ISETP.NE.AND P1, PT, R4, 0x2, PT ;  /* 0x000000020400780c */ /* 0x000fda0003f25270 */
[----:B------:R-:W-:Y:S05]  /*c8c0*/  @P1 BRA `(.L_x_244) ;  /* 0x0000000000041947 */ /* 0x000fea0003800000 */
[----:B------:R-:W-:Y:S01]  /*c8d0*/  BPT.TRAP 0x1 ;  /* 0x000000040000795c */ /* 0x000fe20000300000 */
.L_x_244:
[----:B------:R-:W-:Y:S05]  /*c8e0*/  @P0 BRA `(.L_x_245) ;  /* 0x0000000000040947 */ /* 0x000fea0003800000 */
[----:B------:R-:W-:Y:S01]  /*c8f0*/  BPT.TRAP 0x1 ;  /* 0x000000040000795c */ /* 0x000fe20000300000 */
.L_x_245:
[----:B------:R-:W-:Y:S01]  /*c900*/  ULDC UR6, c[0x0][0x48c] ;  /* 0x0001230000067ab9 */ /* 0x000fe20000000800 */
[----:B------:R-:W-:Y:S01]  /*c910*/  R2UR UR11, R16 ;  /* 0x00000000100b72ca */ /* 0x000fe200000e0000 */
[----:B------:R-:W-:Y:S01]  /*c920*/  UISETP.NE.AND UP0, UPT, UR6, 0x1, UPT ;  /* 0x000000010600788c */ /* 0x000fe2000bf05270 */
[----:B------:R-:W-:Y:S01]  /*c930*/  R2UR UR7, R11 ;  /* 0x000000000b0772ca */ /* 0x000fe200000e0000 */
[----:B------:R-:W-:Y:S01]  /*c940*/  ULDC UR12, c[0x0][0x498] ;  /* 0x00012600000c7ab9 */ /* 0x000fe20000000800 */
[C---:B------:R-:W-:Y:S01]  /*c950*/  IMAD R11, R2.reuse, 0x2000, R11 ;  /* 0x00002000020b7824 */ /* 0x040fe200078e020b */
[----:B------:R-:W-:Y:S01]  /*c960*/  R2UR UR24, R2 ;  /* 0x00000000021872ca */ /* 0x000fe200000e0000 */
[----:B------:R-:W-:Y:S01]  /*c970*/  UIADD3 UR10, -UR6, URZ, URZ ;  /* 0x0000003f060a7290 */ /* 0x000fe2000fffe13f */
[----:B------:R-:W-:Y:S01]  /*c980*/  R2UR UR27, R16 ;  /* 0x00000000101b72ca */ /* 0x000fe200000e0000 */
[----:B------:R-:W-:Y:S01]  /*c990*/  ULDC.64 UR16, c[0x0][0x198] ;  /* 0x0000660000107ab9 */ /* 0x000fe20000000a00 */
[----:B------:R-:W-:Y:S01]  /*c9a0*/  R2UR UR25, R7 ;  /* 0x00000000071972ca */ /* 0x000fe200000e0000 */
[----:B------:R-:W-:Y:S01]  /*c9b0*/  UIADD3 UR32, UP1, UR16, 0xf0, URZ ;  /* 0x000000f010207890 */ /* 0x000fe2000ff3e03f */
[----:B------:R-:W-:Y:S01]  /*c9c0*/  PRMT R4, R8, 0x40, R9 ;  /* 0x0000004008047816 */ /* 0x000fe20000000009 */
[----:B------:R-:W-:Y:S01]  /*c9d0*/  @UP0 ULDC.64 UR8, c[0x0][0x490] ;  /* 0x0001240000080ab9 */ /* 0x000fe20000000a00 */
[----:B------:R-:W-:Y:S01]  /*c9e0*/  R2UR UR26, R6 ;  /* 0x00000000061a72ca */ /* 0x000fe200000e0000 */
[----:B------:R-:W-:Y:S01]  /*c9f0*/  UIMAD.WIDE.U32 UR4, UR11, UR8, URZ ;  /* 0x000000080b0472a5 */ /* 0x000fe2000f8e003f */
[----:B------:R-:W-:Y:S01]  /*ca00*/  R2UR UR36, R4 ;  /* 0x00000000042472ca */ /* 0x000fe200000e0000 */
[----:B------:R-:W-:Y:S01]  /*ca10*/  VIADD R17, R17, 0xffffffff ;  /* 0xffffffff11117836 */ /* 0x000fe20000000000 */
[----:B------:R-:W-:Y:S01]  /*ca20*/  R2UR UR22, R12 ;  /* 0x000000000c1672ca */ /* 0x000fe200000e0000 */
[----:B------:R-:W-:Y:S01]  /*ca30*/  @UP0 USHF.R.U32.HI UR11, URZ, UR9, UR5 ;  /* 0x000000093f0b0299 */ /* 0x000fe20008011605 */
[----:B------:R-:W-:Y:S01]  /*ca40*/  R2UR UR18, R13 ;  /* 0x000000000d1272ca */ /* 0x000fe200000e0000 */
[----:B------:R-:W-:Y:S01]  /*ca50*/  UISETP.NE.AND UP0, UPT, UR12, 0x1, UPT ;  /* 0x000000010c00788c */ /* 0x000fe2000bf05270 */
[----:B------:R-:W-:Y:S01]  /*ca60*/  R2UR UR5, R11 ;  /* 0x000000000b0572ca */ /* 0x000fe200000e0000 */
[----:B------:R-:W-:Y:S01]  /*ca70*/  ULEA UR24, UR24, UR7, 0xf ;  /* 0x0000000718187291 */ /* 0x000fe2000f8e783f */
[----:B------:R-:W-:Y:S01]  /*ca80*/  ISETP.GT.AND P3, PT, R17, 0x1, PT ;  /* 0x000000011100780c */ /* 0x000fe20003f64270 */
[----:B------:R-:W-:Y:S01]  /*ca90*/  UIADD3 UR34, UP2, UR16, 0x1f0, URZ ;  /* 0x000001f010227890 */ /* 0x000fe2000ff5e03f */
[----:B------:R-:W-:Y:S01]  /*caa0*/  VIADD R2, R2, 0x1 ;  /* 0x0000000102027836 */ /* 0x000fe20000000000 */
[----:B------:R-:W-:Y:S01]  /*cab0*/  UMOV UR13, UR11 ;  /* 0x0000000b000d7c82 */ /* 0x000fe20008000000 */
[----:B------:R-:W-:Y:S01]  /*cac0*/  UIADD3 UR25, UR25, 0x32000, URZ ;  /* 0x0003200019197890 */ /* 0x000fe2000fffe03f */
[----:B------:R-:W-:Y:S01]  /*cad0*/  VIADD R16, R16, 0x40 ;  /* 0x0000004010107836 */ /* 0x000fe20000000000 */
[----:B------:R-:W-:Y:S01]  /*cae0*/  UIADD3.X UR33, URZ, UR17, URZ, UP1, !UPT ;  /* 0x000000113f217290 */ /* 0x000fe20008ffe43f */
[C---:B------:R-:W-:Y:S01]  /*caf0*/  ISETP.NE.AND P1, PT, R2.reuse, 0x5, PT ;  /* 0x000000050200780c */ /* 0x040fe20003f25270 */
[----:B------:R-:W-:Y:S01]  /*cb00*/  @UP0 ULDC UR8, c[0x0][0x49c] ;  /* 0x0001270000080ab9 */ /* 0x000fe20000000800 */
[----:B------:R-:W-:Y:S01]  /*cb10*/  @UP0 ULDC UR6, c[0x0][0x4a0] ;  /* 0x0001280000060ab9 */ /* 0x000fe20000000800 */
[----:B------:R-:W-:Y:S01]  /*cb20*/  UIMAD.WIDE.U32 UR8, UR11, UR8, URZ ;  /* 0x000000080b0872a5 */ /* 0x000fe2000f8e003f */
[----:B------:R-:W-:Y:S01]  /*cb30*/  SEL R7, RZ, 0x1, P1 ;  /* 0x00000001ff077807 */ /* 0x000fe20000800000 */
[----:B------:R-:W-:Y:S01]  /*cb40*/  UIADD3 UR8, UR5, 0x28000, URZ ;  /* 0x0002800005087890 */ /* 0x000fe2000fffe03f */
[----:B------:R-:W-:Y:S01]  /*cb50*/  SEL R2, R2, RZ, P1 ;  /* 0x000000ff02027207 */ /* 0x000fe20000800000 */
[----:B------:R-:W-:Y:S01]  /*cb60*/  @UP0 USHF.R.U32.HI UR13, URZ, UR6, UR9 ;  /* 0x000000063f0d0299 */ /* 0x000fe20008011609 */
[----:B------:R-:W-:Y:S01]  /*cb70*/  R2UR UR6, R14 ;  /* 0x000000000e0672ca */ /* 0x000fe200000e0000 */
[----:B------:R-:W-:Y:S01]  /*cb80*/  UIMAD UR5, UR11, UR10, UR27 ;  /* 0x0000000a0b0572a4 */ /* 0x000fe2000f8e021b */
[----:B------:R-:W-:Y:S01]  /*cb90*/  R2UR UR10, R10 ;  /* 0x000000000a0a72ca */ /* 0x000fe200000e0000 */
[----:B------:R-:W-:Y:S01]  /*cba0*/  UIADD3 UR9, -UR13, URZ, URZ ;  /* 0x0000003f0d097290 */ /* 0x000fe2000fffe13f */
[----:B------:R-:W-:Y:S01]  /*cbb0*/  LOP3.LUT R0, R0, R7, RZ, 0x3c, !PT ;  /* 0x0000000700007212 */ /* 0x000fe200078e3cff */
[----:B------:R-:W-:-:S02]  /*cbc0*/  UIADD3 UR20, UR24, 0x2000, URZ ;  /* 0x0000200018147890 */ /* 0x000fc4000fffe03f */
[----:B------:R-:W-:Y:S01]  /*cbd0*/  UIMAD UR12, UR12, UR9, UR11 ;  /* 0x000000090c0c72a4 */ /* 0x000fe2000f8e020b */
[----:B------:R-:W-:Y:S01]  /*cbe0*/  ULDC.64 UR28, c[0x0][0x4b8] ;  /* 0x00012e00001c7ab9 */ /* 0x000fe20000000a00 */
[----:B------:R-:W-:Y:S01]  /*cbf0*/  ULDC.64 UR30, c[0x0][0x4d0] ;  /* 0x00013400001e7ab9 */ /* 0x000fe20000000a00 */
[----:B------:R-:W-:Y:S02]  /*cc00*/  UIADD3 UR16, UR24, 0x4000, URZ ;  /* 0x0000400018107890 */ /* 0x000fe4000fffe03f */
[----:B------:R-:W-:Y:S02]  /*cc10*/  UIADD3 UR4, UR24, 0x6000, URZ ;  /* 0x0000600018047890 */ /* 0x000fe4000fffe03f */
[----:B------:R-:W-:Y:S02]  /*cc20*/  UIMAD UR11, UR5, UR28, UR30 ;  /* 0x0000001c050b72a4 */ /* 0x000fe4000f8e021e */
[----:B------:R-:W-:Y:S02]  /*cc30*/  UIMAD UR12, UR12, UR29, UR31 ;  /* 0x0000001d0c0c72a4 */ /* 0x000fe4000f8e021f */
[----:B------:R-:W-:-:S02]  /*cc40*/  UIADD3.X UR35, URZ, UR17, URZ, UP2, !UPT ;  /* 0x000000113f237290 */ /* 0x000fc400097fe43f */
[----:B------:R-:W-:Y:S01]  /*cc50*/  UPRMT UR36, UR36, 0x5410, URZ ;  /* 0x0000541024247896 */ /* 0x000fe2000800003f */
[----:B------:R-:W-:Y:S01]  /*cc60*/  UMOV UR14, 0x0 ;  /* 0x00000000000e7882 */ /* 0x000fe20000000000 */
[----:B------:R-:W-:Y:S01]  /*cc70*/  UMOV UR15, 0x10000000 ;  /* 0x10000000000f7882 */ /* 0x000fe20000000000 */
[----:B------:R-:W-:Y:S01]  /*cc80*/  UMOV UR23, UR27 ;  /* 0x0000001b00177c82 */ /* 0x000fe20008000000 */
[----:B------:R-:W-:Y:S01]  /*cc90*/  UMOV UR21, UR25 ;  /* 0x0000001900157c82 */ /* 0x000fe20008000000 */
[----:B------:R-:W-:Y:S01]  /*cca0*/  UMOV UR19, UR27 ;  /* 0x0000001b00137c82 */ /* 0x000fe20008000000 */
[----:B------:R1:W-:Y:S01]  /*ccb0*/  UTMALDG.2D [UR24], [UR32], desc[UR14] ;  /* 0x00000e18200075b4 */ /* 0x0003e20008009000 */
[----:B------:R-:W-:Y:S01]  /*ccc0*/  UMOV UR17, UR25 ;  /* 0x0000001900117c82 */ /* 0x000fe20008000000 */
[----:B------:R-:W-:Y:S01]  /*ccd0*/  UMOV UR7, UR27 ;  /* 0x0000001b00077c82 */ /* 0x000fe20008000000 */
[----:B------:R-:W-:Y:S01]  /*cce0*/  UMOV UR5, UR25 ;  /* 0x0000001900057c82 */ /* 0x000fe20008000000 */
[----:B------:R-:W-:Y:S01]  /*ccf0*/  UMOV UR9, UR25 ;  /* 0x0000001900097c82 */ /* 0x000fe20008000000 */
[----:B------:R1:W-:Y:S01]  /*cd00*/  UTMALDG.2D [UR20], [UR32], desc[UR14] ;  /* 0x00000e14200075b4 */ /* 0x0003e20008009000 */
[----:B------:R1:W-:Y:S01]  /*cd10*/  UTMALDG.2D [UR16], [UR32], desc[UR14] ;  /* 0x00000e10200075b4 */ /* 0x0003e20008009000 */
[----:B------:R1:W-:Y:S01]  /*cd20*/  UTMALDG.2D [UR4], [UR32], desc[UR14] ;  /* 0x00000e04200075b4 */ /* 0x0003e20008009000 */
[----:B------:R1:W-:Y:S02]  /*cd30*/  UTMALDG.4D.IM2COL [UR8], [UR34], UR36 ;  /* 0x00000008220073b4 */ /* 0x0003e40008058024 */
[----:B-1----:R-:W-:Y:S05]  /*cd40*/  @P3 BRA `(.L_x_246) ;  /* 0xfffffff800a83947 */ /* 0x002fea000383ffff */
.L_x_242:
[----:B------:R-:W-:Y:S01]  /*cd50*/  ISETP.GE.U32.AND P2, PT, R5, 0x5, PT ;  /* 0x000000050500780c */ /* 0x000fe20003f46070 */
[----:B------:R-:W-:Y:S05]  /*cd60*/  WARPSYNC.ALL ;  /* 0x0000000000007948 */ /* 0x000fea0003800000 */
[----:B------:R-:W-:-:S07]  /*cd70*/  ELECT P1, URZ, PT ;  /* 0x00000000003f782f */ /* 0x000fce0003820000 */
[----:B------:R-:W-:-:S05]  /*cd80*/  @P2 IMAD.WIDE.U32 R6, R5, -0x33333333, RZ ;  /* 0xcccccccd05062825 */ /* 0x000fca00078e00ff */
[----:B0----5:R-:W-:-:S04]  /*cd90*/  @P2 SHF.R.U32.HI R0, RZ, 0x2, R7 ;  /* 0x00000002ff002819 */ /* 0x021fc80000011607 */
[----:B------:R-:W-:-:S04]  /*cda0*/  @P2 LOP3.LUT R0, R0, 0x1, RZ, 0xc0, !PT ;  /* 0x0000000100002812 */ /* 0x000fc800078ec0ff */
[----:B------:R-:W-:Y:S01]  /*cdb0*/  @P2 ISETP.NE.U32.AND P0, PT, R0, 0x1, PT ;  /* 0x000000010000280c */ /* 0x000fe20003f05070 */
[----:B------:R-:W-:-:S12]  /*cdc0*/  @!P1 EXIT ;  /* 0x000000000000994d */ /* 0x000fd80003800000 */
[----:B------:R-:W-:Y:S01]  /*cdd0*/  LOP3.LUT R3, R3, 0x2, RZ, 0xfc, !PT ;  /* 0x0000000203037812 */ /* 0x000fe200078efcff */
[----:B------:R-:W-:Y:S01]  /*cde0*/  IMAD.MOV.U32 R0, RZ, RZ, 0x1 ;  /* 0x00000001ff007424 */ /* 0x000fe200078e00ff */
[----:B------:R-:W-:Y:S02]  /*cdf0*/  @P2 ISETP.NE.U32.AND.EX P0, PT, RZ, RZ, PT, P0 ;  /* 0x000000ffff00220c */ /* 0x000fe40003f05100 */
[----:B------:R-:W-:Y:S02]  /*ce00*/  ISETP.NE.AND P1, PT, R3, 0x3, PT ;  /* 0x000000030300780c */ /* 0x000fe40003f25270 */
[----:B------:R-:W-:-:S11]  /*ce10*/  @P2 SEL R0, RZ, 0x1, !P0 ;  /* 0x00000001ff002807 */ /* 0x000fd60004000000 */
[----:B------:R-:W-:Y:S05]  /*ce20*/  @!P1 BRA `(.L_x_247) ;  /* 0x0000000000049947 */ /* 0x000fea0003800000 */
[----:B------:R-:W-:Y:S01]  /*ce30*/  BPT.TRAP 0x1 ;  /* 0x000000040000795c */ /* 0x000fe20000300000 */
.L_x_247:
[----:B------:R-:W0:Y:S01]  /*ce40*/  S2R R7, SR_CgaCtaId ;  /* 0x0000000000077919 */ /* 0x000e220000008800 */
[----:B---3--:R-:W-:Y:S01]  /*ce50*/  IMAD.WIDE.U32 R2, R5, -0x33333333, RZ ;  /* 0xcccccccd05027825 */ /* 0x008fe200078e00ff */
[----:B------:R-:W-:-:S04]  /*ce60*/  MOV R4, 0x400 ;  /* 0x0000040000047802 */ /* 0x000fc80000000f00 */
[----:B------:R-:W-:-:S05]  /*ce70*/  SHF.R.U32.HI R2, RZ, 0x2, R3 ;  /* 0x00000002ff027819 */ /* 0x000fca0000011603 */
[----:B------:R-:W-:Y:S01]  /*ce80*/  IMAD R5, R2, -0x5, R5 ;  /* 0xfffffffb02057824 */ /* 0x000fe200078e0205 */
[----:B0-----:R-:W-:-:S05]  /*ce90*/  LEA R4, R7, R4, 0x18 ;  /* 0x0000000407047211 */ /* 0x001fca00078ec0ff */
[----:B------:R-:W-:Y:S01]  /*cea0*/  VIADD R2, R4, 0x32028 ;  /* 0x0003202804027836 */ /* 0x000fe20000000000 */
[----:B------:R-:W-:-:S03]  /*ceb0*/  SHF.L.U32 R4, R0, 0x1f, RZ ;  /* 0x0000001f00047819 */ /* 0x000fc600000006ff */
[----:B------:R-:W-:-:S07]  /*cec0*/  IMAD R3, R5, 0x8, R2 ;  /* 0x0000000805037824 */ /* 0x000fce00078e0202 */
.L_x_248:
[----:B0-----:R0:W1:Y:S02]  /*ced0*/  SYNCS.PHASECHK.TRANS64.TRYWAIT P0, [R3+URZ], R4 ;  /* 0x00000004030075a7 */ /* 0x001064000800017f */
[----:B-1----:R-:W-:Y:S05]  /*cee0*/  @!P0 NANOSLEEP.SYNCS 0x989680 ;  /* 0x009896800000895d */ /* 0x002fea0003900000 */
[----:B------:R-:W1:Y:S02]  /*cef0*/  @!P0 SYNCS.PHASECHK.TRANS64 P0, [R3+URZ], R4 ;  /* 0x00000004030085a7 */ /* 0x000e64000800007f */
[----:B-1----:R-:W-:Y:S05]  /*cf00*/  @!P0 BRA `(.L_x_248) ;  /* 0xfffffffc00f08947 */ /* 0x002fea000383ffff */
[----:B------:R-:W-:-:S05]  /*cf10*/  VIADD R5, R5, 0x1 ;  /* 0x0000000105057836 */ /* 0x000fca0000000000 */
[----:B------:R-:W-:-:S04]  /*cf20*/  ISETP.NE.AND P0, PT, R5, 0x5, PT ;  /* 0x000000050500780c */ /* 0x000fc80003f05270 */
[----:B0-----:R-:W-:Y:S02]  /*cf30*/  SEL R3, RZ, 0x1, P0 ;  /* 0x00000001ff037807 */ /* 0x001fe40000000000 */
[----:B------:R-:W-:Y:S02]  /*cf40*/  SEL R5, R5, RZ, P0 ;  /* 0x000000ff05057207 */ /* 0x000fe40000000000 */
[----:B------:R-:W-:-:S03]  /*cf50*/  LOP3.LUT R7, R0, R3, RZ, 0x3c, !PT ;  /* 0x0000000300077212 */ /* 0x000fc600078e3cff */
[----:B------:R-:W-:Y:S01]  /*cf60*/  IMAD R0, R5, 0x8, R2 ;  /* 0x0000000805007824 */ /* 0x000fe200078e0202 */
[----:B------:R-:W-:-:S07]  /*cf70*/  SHF.L.U32 R3, R7, 0x1f, RZ ;  /* 0x0000001f07037819 */ /* 0x000fce00000006ff */
.L_x_249:
        /* <DEDUP_REMOVED lines=11> */
.L_x_250:
        /* <DEDUP_REMOVED lines=11> */
.L_x_251:
        /* <DEDUP_REMOVED lines=11> */
.L_x_252:
[----:B0-----:R0:W1:Y:S02]  /*d190*/  SYNCS.PHASECHK.TRANS64.TRYWAIT P0, [R5+URZ], R0 ;  /* 0x00000000050075a7 */ /* 0x001064000800017f */
[----:B-1----:R-:W-:Y:S05]  /*d1a0*/  @!P0 NANOSLEEP.SYNCS 0x989680 ;  /* 0x009896800000895d */ /* 0x002fea0003900000 */
[----:B------:R-:W1:Y:S02]  /*d1b0*/  @!P0 SYNCS.PHASECHK.TRANS64 P0, [R5+URZ], R0 ;  /* 0x00000000050085a7 */ /* 0x000e64000800007f */
[----:B-1----:R-:W-:Y:S05]  /*d1c0*/  @P0 EXIT ;  /* 0x000000000000094d */ /* 0x002fea0003800000 */
[----:B------:R-:W-:Y:S05]  /*d1d0*/  BRA `(.L_x_252) ;  /* 0xfffffffc00ec7947 */ /* 0x000fea000383ffff */
.L_x_253:
[----:B------:R-:W-:-:S00]  /*d1e0*/  BRA `(.L_x_253) ;  /* 0xfffffffc00fc7947 */ /* 0x000fc0000383ffff */
[----:B------:R-:W-:-:S00]  /*d1f0*/  NOP ;  /* 0x0000000000007918 */ /* 0x000fc00000000000 */
        /* <DEDUP_REMOVED lines=8> */
.L_x_254:


//--------------------- .nv.shared._ZN7cutlass13device_kernelINS_4conv6kernel13ConvUniversalINS1_16ConvProblemShapeILNS1_8OperatorE2ELi2EEENS1_10collective14CollectiveConvINS1_46MainloopSm90TmaGmmaWarpSpecializedImplicitGemmILS5_2ELi5ELi2EN4cute5tupleIJNSA_1CILi1EEESD_SD_EEENS1_36KernelImplicitTmaWarpSpecializedSm90ELi1EEENSB_IJNSC_ILi256EEENSB_IJNSC_ILi64EEEEEESJ_EEENS_6half_tESL_NSA_8TiledMMAINSA_8MMA_AtomIJNSA_4SM904GMMA25MMA_64x64x16_F32F16F16_SSILNSP_5MajorE1ELSR_1ELNSP_7ScaleInE1ELSS_1EEEEEENSA_6LayoutISE_NSB_IJNSC_ILi0EEESW_SW_EEEEENSB_IJNSA_10UnderscoreESZ_SZ_EEEEENS7_6detail26Sm90ImplicitGemmTileTraitsINSA_13SM90_TMA_LOADENSA_14ComposedLayoutINSA_7SwizzleILi3ELi4ELi3EEENSA_18smem_ptr_flag_bitsILi16EEENSV_INSB_IJNSB_IJSI_NSC_ILi4EEEEEENSB_IJNSC_ILi8EEES1C_EEENSB_IJSD_NSC_ILi5EEEEEEEEENSB_IJNSB_IJSD_NSC_ILi4096EEEEEENSB_IJSI_NSC_ILi512EEEEEENSB_IJSW_NSC_ILi16384EEEEEEEEEEEEEvEENS13_INSA_20SM90_TMA_LOAD_IM2COLENS15_IS17_S19_NSV_INSB_IJNSB_IJSI_SD_EEES1D_S1F_EEENSB_IJNSB_IJSD_SW_EEES1K_NSB_IJSW_S1H_EEEEEEEEEEvEEEENS_8epilogue10collective6detail29Sm90TmaWarpSpecializedAdapterINS22_15DefaultEpilogueISL_NSB_IJlNSB_IJSD_llEEESW_EEES27_NS21_6thread17LinearCombinationISL_Li1EffLNS28_9ScaleType4KindE0ELNS_15FloatRoundStyleE2ESL_EENS_4gemm15EpilogueDefaultEEEEEvvEEEEvNT_6ParamsE --------------------------
	.section	.nv.shared._ZN7cutlass13device_kernelINS_4conv6kernel13ConvUniversalINS1_16ConvProblemShapeILNS1_8OperatorE2ELi2EEENS1_10collective14CollectiveConvINS1_46MainloopSm90TmaGmmaWarpSpecializedImplicitGemmILS5_2ELi5ELi2EN4cute5tupleIJNSA_1CILi1EEESD_SD_EEENS1_36KernelImplicitTmaWarpSpecializedSm90ELi1EEENSB_IJNSC_ILi256EEENSB_IJNSC_ILi64EEEEEESJ_EEENS_6half_tESL_NSA_8TiledMMAINSA_8MMA_AtomIJNSA_4SM904GMMA25MMA_64x64x16_F32F16F16_SSILNSP_5MajorE1ELSR_1ELNSP_7ScaleInE1ELSS_1EEEEEENSA_6LayoutISE_NSB_IJNSC_ILi0EEESW_SW_EEEEENSB_IJNSA_10UnderscoreESZ_SZ_EEEEENS7_6detail26Sm90ImplicitGemmTileTraitsINSA_13SM90_TMA_LOADENSA_14ComposedLayoutINSA_7SwizzleILi3ELi4ELi3EEENSA_18smem_ptr_flag_bitsILi16EEENSV_INSB_IJNSB_IJSI_NSC_ILi4EEEEEENSB_IJNSC_ILi8EEES1C_EEENSB_IJSD_NSC_ILi5EEEEEEEEENSB_IJNSB_IJSD_NSC_ILi4096EEEEEENSB_IJSI_NSC_ILi512EEEEEENSB_IJSW_NSC_ILi16384EEEEEEEEEEEEEvEENS13_INSA_20SM90_TMA_LOAD_IM2COLENS15_IS17_S19_NSV_INSB_IJNSB_IJSI_SD_EEES1D_S1F_EEENSB_IJNSB_IJSD_SW_EEES1K_NSB_IJSW_S1H_EEEEEEEEEEvEEEENS_8epilogue10collective6detail29Sm90TmaWarpSpecializedAdapterINS22_15DefaultEpilogueISL_NSB_IJlNSB_IJSD_llEEESW_EEES27_NS21_6thread17LinearCombinationISL_Li1EffLNS28_9ScaleType4KindE0ELNS_15FloatRoundStyleE2ESL_EENS_4gemm15EpilogueDefaultEEEEEvvEEEEvNT_6ParamsE,"aw",@nobits
	.sectionflags	@""
	.align	16
	.zero		1024


//--------------------- .nv.shared.reserved.0     --------------------------
	.section	.nv.shared.reserved.0,"aw",@nobits
	.weak		__nv_reservedSMEM_offset_0_alias
	.size		__nv_reservedSMEM_offset_0_alias, 0, 0
	.other		__nv_reservedSMEM_offset_0_alias,@"STO_CUDA_RESERVED_SHARED STV_DEFAULT"
__nv_reservedSMEM_offset_0_alias:
	.zero		0


//--------------------- .nv.global                --------------------------
	.section	.nv.global,"aw",@nobits
.nv.global:
	.type		_ZN39_INTERNAL_a029af02_4_k_cu_c5010945_27544cute1_E,@object
	.size		_ZN39_INTERNAL_a029af02_4_k_cu_c5010945_27544cute1_E,(_ZN39_INTERNAL_a029af02_4_k_cu_c5010945_27544cuda3std3__45__cpo6cbeginE - _ZN39_INTERNAL_a029af02_4_k_cu_c5010945_27544cute1_E)
_ZN39_INTERNAL_a029af02_4_k_cu_c5010945_27544cute1_E:
	.zero		1
	.type		_ZN39_INTERNAL_a029af02_4_k_cu_c5010945_27544cuda3std3__45__cpo6cbeginE,@object
	.size		_ZN39_INTERNAL_a029af02_4_k_cu_c5010945_27544cuda3std3__45__cpo6cbeginE,(_ZN39_INTERNAL_a029af02_4_k_cu_c5010945_27544cuda3std3__48in_placeE - _ZN39_INTERNAL_a029af02_4_k_cu_c5010945_27544cuda3std3__45__cpo6cbeginE)
_ZN39_INTERNAL_a029af02_4_k_cu_c5010945_27544cuda3std3__45__cpo6cbeginE:
	.zero		1
	.type		_ZN39_INTERNAL_a029af02_4_k_cu_c5010945_27544cuda3std3__48in_placeE,@object
	.size		_ZN39_INTERNAL_a029af02_4_k_cu_c5010945_27544cuda3std3__48in_placeE,(_ZN39_INTERNAL_a029af02_4_k_cu_c5010945_27544cuda3std6ranges3__45__cpo9iter_moveE - _ZN39_INTERNAL_a029af02_4_k_cu_c5010945_27544cuda3std3__48in_placeE)
_ZN39_INTERNAL_a029af02_4_k_cu_c5010945_27544cuda3std3__48in_placeE:
	.zero		1
	.type		_ZN39_INTERNAL_a029af02_4_k_cu_c5010945_27544cuda3std6ranges3__45__cpo9iter_moveE,@object
	.size		_ZN39_INTERNAL_a029af02_4_k_cu_c5010945_27544cuda3std6ranges3__45__cpo9iter_moveE,(_ZN39_INTERNAL_a029af02_4_k_cu_c5010945_27544cuda3std3__45__cpo5beginE - _ZN39_INTERNAL_a029af02_4_k_cu_c5010945_27544cuda3std6ranges3__45__cpo9iter_moveE)
_ZN39_INTERNAL_a029af02_4_k_cu_c5010945_27544cuda3std6ranges3__45__cpo9iter_moveE:
	.zero		1
	.type		_ZN39_INTERNAL_a029af02_4_k_cu_c5010945_27544cuda3std3__45__cpo5beginE,@object
	.size		_ZN39_INTERNAL_a029af02_4_k_cu_c5010945_27544cuda3std3__45__cpo5beginE,(_ZN39_INTERNAL_a029af02_4_k_cu_c5010945_27544cuda3std3__441_GLOBAL__N__a029af02_4_k_cu_c5010945_27546ignoreE - _ZN39_INTERNAL_a029af02_4_k_cu_c5010945_27544cuda3std3__45__cpo5beginE)
_ZN39_INTERNAL_a029af02_4_k_cu_c5010945_27544cuda3std3__45__cpo5beginE:
	.zero		1
	.type		_ZN39_INTERNAL_a029af02_4_k_cu_c5010945_27544cuda3std3__441_GLOBAL__N__a029af02_4_k_cu_c5010945_27546ignoreE,@object
	.size		_ZN39_INTERNAL_a029af02_4_k_cu_c5010945_27544cuda3std3__441_GLOBAL__N__a029af02_4_k_cu_c5010945_27546ignoreE,(_ZN39_INTERNAL_a029af02_4_k_cu_c5010945_27544cute7productE - _ZN39_INTERNAL_a029af02_4_k_cu_c5010945_27544cuda3std3__441_GLOBAL__N__a029af02_4_k_cu_c5010945_27546ignoreE)
_ZN39_INTERNAL_a029af02_4_k_cu_c5010945_27544cuda3std3__441_GLOBAL__N__a029af02_4_k_cu_c5010945_27546ignoreE:
	.zero		1
	.type		_ZN39_INTERNAL_a029af02_4_k_cu_c5010945_27544cute7productE,@object
	.size		_ZN39_INTERNAL_a029af02_4_k_cu_c5010945_27544cute7productE,(_ZN39_INTERNAL_a029af02_4_k_cu_c5010945_27544cuda3std3__45__cpo3endE - _ZN39_INTERNAL_a029af02_4_k_cu_c5010945_27544cute7productE)
_ZN39_INTERNAL_a029af02_4_k_cu_c5010945_27544cute7productE:
	.zero		1
	.type		_ZN39_INTERNAL_a029af02_4_k_cu_c5010945_27544cuda3std3__45__cpo3endE,@object
	.size		_ZN39_INTERNAL_a029af02_4_k_cu_c5010945_27544cuda3std3__45__cpo3endE,(_ZN39_INTERNAL_a029af02_4_k_cu_c5010945_27544cuda3std3__419piecewise_constructE - _ZN39_INTERNAL_a029af02_4_k_cu_c5010945_27544cuda3std3__45__cpo3endE)
_ZN39_INTERNAL_a029af02_4_k_cu_c5010945_27544cuda3std3__45__cpo3endE:
	.zero		1
	.type		_ZN39_INTERNAL_a029af02_4_k_cu_c5010945_27544cuda3std3__419piecewise_constructE,@object
	.size		_ZN39_INTERNAL_a029af02_4_k_cu_c5010945_27544cuda3std3__419piecewise_constructE,(_ZN39_INTERNAL_a029af02_4_k_cu_c5010945_27544cuda3std3__45__cpo4cendE - _ZN39_INTERNAL_a029af02_4_k_cu_c5010945_27544cuda3std3__419piecewise_constructE)
_ZN39_INTERNAL_a029af02_4_k_cu_c5010945_27544cuda3std3__419piecewise_constructE:
	.zero		1
	.type		_ZN39_INTERNAL_a029af02_4_k_cu_c5010945_27544cuda3std3__45__cpo4cendE,@object
	.size		_ZN39_INTERNAL_a029af02_4_k_cu_c5010945_27544cuda3std3__45__cpo4cendE,(_ZN39_INTERNAL_a029af02_4_k_cu_c5010945_27544cuda3std6ranges3__45__cpo4swapE - _ZN39_INTERNAL_a029af02_4_k_cu_c5010945_27544cuda3std3__45__cpo4cendE)
_ZN39_INTERNAL_a029af02_4_k_cu_c5010945_27544cuda3std3__45__cpo4cendE:
	.zero		1
	.type		_ZN39_INTERNAL_a029af02_4_k_cu_c5010945_27544cuda3std6ranges3__45__cpo4swapE,@object
	.size		_ZN39_INTERNAL_a029af02_4_k_cu_c5010945_27544cuda3std6ranges3__45__cpo4swapE,(.L_7 - _ZN39_INTERNAL_a029af02_4_k_cu_c5010945_27544cuda3std6ranges3__45__cpo4swapE)
_ZN39_INTERNAL_a029af02_4_k_cu_c5010945_27544cuda3std6ranges3__45__cpo4swapE:
	.zero		1
.L_7:


//--------------------- .nv.constant0._ZN7cutlass13device_kernelINS_4conv6kernel13ConvUniversalINS1_16ConvProblemShapeILNS1_8OperatorE2ELi2EEENS1_10collective14CollectiveConvINS1_46MainloopSm90TmaGmmaWarpSpecializedImplicitGemmILS5_2ELi5ELi2EN4cute5tupleIJNSA_1CILi1EEESD_SD_EEENS1_36KernelImplicitTmaWarpSpecializedSm90ELi1EEENSB_IJNSC_ILi256EEENSB_IJNSC_ILi64EEEEEESJ_EEENS_6half_tESL_NSA_8TiledMMAINSA_8MMA_AtomIJNSA_4SM904GMMA25MMA_64x64x16_F32F16F16_SSILNSP_5MajorE1ELSR_1ELNSP_7ScaleInE1ELSS_1EEEEEENSA_6LayoutISE_NSB_IJNSC_ILi0EEESW_SW_EEEEENSB_IJNSA_10UnderscoreESZ_SZ_EEEEENS7_6detail26Sm90ImplicitGemmTileTraitsINSA_13SM90_TMA_LOADENSA_14ComposedLayoutINSA_7SwizzleILi3ELi4ELi3EEENSA_18smem_ptr_flag_bitsILi16EEENSV_INSB_IJNSB_IJSI_NSC_ILi4EEEEEENSB_IJNSC_ILi8EEES1C_EEENSB_IJSD_NSC_ILi5EEEEEEEEENSB_IJNSB_IJSD_NSC_ILi4096EEEEEENSB_IJSI_NSC_ILi512EEEEEENSB_IJSW_NSC_ILi16384EEEEEEEEEEEEEvEENS13_INSA_20SM90_TMA_LOAD_IM2COLENS15_IS17_S19_NSV_INSB_IJNSB_IJSI_SD_EEES1D_S1F_EEENSB_IJNSB_IJSD_SW_EEES1K_NSB_IJSW_S1H_EEEEEEEEEEvEEEENS_8epilogue10collective6detail29Sm90TmaWarpSpecializedAdapterINS22_15DefaultEpilogueISL_NSB_IJlNSB_IJSD_llEEESW_EEES27_NS21_6thread17LinearCombinationISL_Li1EffLNS28_9ScaleType4KindE0ELNS_15FloatRoundStyleE2ESL_EENS_4gemm15EpilogueDefaultEEEEEvvEEEEvNT_6ParamsE --------------------------
	.section	.nv.constant0._ZN7cutlass13device_kernelINS_4conv6kernel13ConvUniversalINS1_16ConvProblemShapeILNS1_8OperatorE2ELi2EEENS1_10collective14CollectiveConvINS1_46MainloopSm90TmaGmmaWarpSpecializedImplicitGemmILS5_2ELi5ELi2EN4cute5tupleIJNSA_1CILi1EEESD_SD_EEENS1_36KernelImplicitTmaWarpSpecializedSm90ELi1EEENSB_IJNSC_ILi256EEENSB_IJNSC_ILi64EEEEEESJ_EEENS_6half_tESL_NSA_8TiledMMAINSA_8MMA_AtomIJNSA_4SM904GMMA25MMA_64x64x16_F32F16F16_SSILNSP_5MajorE1ELSR_1ELNSP_7ScaleInE1ELSS_1EEEEEENSA_6LayoutISE_NSB_IJNSC_ILi0EEESW_SW_EEEEENSB_IJNSA_10UnderscoreESZ_SZ_EEEEENS7_6detail26Sm90ImplicitGemmTileTraitsINSA_13SM90_TMA_LOADENSA_14ComposedLayoutINSA_7SwizzleILi3ELi4ELi3EEENSA_18smem_ptr_flag_bitsILi16EEENSV_INSB_IJNSB_IJSI_NSC_ILi4EEEEEENSB_IJNSC_ILi8EEES1C_EEENSB_IJSD_NSC_ILi5EEEEEEEEENSB_IJNSB_IJSD_NSC_ILi4096EEEEEENSB_IJSI_NSC_ILi512EEEEEENSB_IJSW_NSC_ILi16384EEEEEEEEEEEEEvEENS13_INSA_20SM90_TMA_LOAD_IM2COLENS15_IS17_S19_NSV_INSB_IJNSB_IJSI_SD_EEES1D_S1F_EEENSB_IJNSB_IJSD_SW_EEES1K_NSB_IJSW_S1H_EEEEEEEEEEvEEEENS_8epilogue10collective6detail29Sm90TmaWarpSpecializedAdapterINS22_15DefaultEpilogueISL_NSB_IJlNSB_IJSD_llEEESW_EEES27_NS21_6thread17LinearCombinationISL_Li1EffLNS28_9ScaleType4KindE0ELNS_15FloatRoundStyleE2ESL_EENS_4gemm15EpilogueDefaultEEEEEvvEEEEvNT_6ParamsE,"a",@progbits
	.sectionflags	@""
	.align	4
.nv.constant0._ZN7cutlass13device_kernelINS_4conv6kernel13ConvUniversalINS1_16ConvProblemShapeILNS1_8OperatorE2ELi2EEENS1_10collective14CollectiveConvINS1_46MainloopSm90TmaGmmaWarpSpecializedImplicitGemmILS5_2ELi5ELi2EN4cute5tupleIJNSA_1CILi1EEESD_SD_EEENS1_36KernelImplicitTmaWarpSpecializedSm90ELi1EEENSB_IJNSC_ILi256EEENSB_IJNSC_ILi64EEEEEESJ_EEENS_6half_tESL_NSA_8TiledMMAINSA_8MMA_AtomIJNSA_4SM904GMMA25MMA_64x64x16_F32F16F16_SSILNSP_5MajorE1ELSR_1ELNSP_7ScaleInE1ELSS_1EEEEEENSA_6LayoutISE_NSB_IJNSC_ILi0EEESW_SW_EEEEENSB_IJNSA_10UnderscoreESZ_SZ_EEEEENS7_6detail26Sm90ImplicitGemmTileTraitsINSA_13SM90_TMA_LOADENSA_14ComposedLayoutINSA_7SwizzleILi3ELi4ELi3EEENSA_18smem_ptr_flag_bitsILi16EEENSV_INSB_IJNSB_IJSI_NSC_ILi4EEEEEENSB_IJNSC_ILi8EEES1C_EEENSB_IJSD_NSC_ILi5EEEEEEEEENSB_IJNSB_IJSD_NSC_ILi4096EEEEEENSB_IJSI_NSC_ILi512EEEEEENSB_IJSW_NSC_ILi16384EEEEEEEEEEEEEvEENS13_INSA_20SM90_TMA_LOAD_IM2COLENS15_IS17_S19_NSV_INSB_IJNSB_IJSI_SD_EEES1D_S1F_EEENSB_IJNSB_IJSD_SW_EEES1K_NSB_IJSW_S1H_EEEEEEEEEEvEEEENS_8epilogue10collective6detail29Sm90TmaWarpSpecializedAdapterINS22_15DefaultEpilogueISL_NSB_IJlNSB_IJSD_llEEESW_EEES27_NS21_6thread17LinearCombinationISL_Li1EffLNS28_9ScaleType4KindE0ELNS_15FloatRoundStyleE2ESL_EENS_4gemm15EpilogueDefaultEEEEEvvEEEEvNT_6ParamsE:
	.zero		1536


//--------------------- SYMBOLS --------------------------

	.type		.nv.reservedSmem.offset0,@object
	.size		.nv.reservedSmem.offset0,0x4
